def attn_fwd(
    Q,
    K,
    V,
    Out,
    Lse,
    sm_scale,
    stride_qz,
    stride_qh,
    stride_qm,
    stride_qk,
    stride_kz,
    stride_kh,
    stride_kn,
    stride_kk,
    stride_vz,
    stride_vh,
    stride_vn,
    stride_vk,
    stride_oz,
    stride_oh,
    stride_om,
    stride_ok,
    seqlen_q,
    seqlen_k,
    BLOCK_M: tl.constexpr,
    BLOCK_N: tl.constexpr,
    HEAD_DIM: tl.constexpr,
    CAUSAL: tl.constexpr,
):
    start_m = tl.program_id(0)
    off_hz = tl.program_id(1)
    q_off = off_hz * stride_qh
    k_off = off_hz * stride_kh
    v_off = off_hz * stride_vh
    offs_m = start_m * BLOCK_M + tl.arange(0, BLOCK_M)
    offs_d = tl.arange(0, HEAD_DIM)
    offs_n = tl.arange(0, BLOCK_N)
    q_ptrs = Q + q_off + offs_m[:, None] * stride_qm + offs_d[None, :] * stride_qk
    k_ptrs = K + k_off + offs_d[:, None] * stride_kk + offs_n[None, :] * stride_kn
    v_ptrs = V + v_off + offs_n[:, None] * stride_vn + offs_d[None, :] * stride_vk
    m_i = tl.full([BLOCK_M], float("-inf"), dtype=tl.float32)
    l_i = tl.zeros([BLOCK_M], dtype=tl.float32) + 1.0
    acc = tl.zeros([BLOCK_M, HEAD_DIM], dtype=tl.float32)
    q = tl.load(q_ptrs)
    acc, l_i, m_i = _attn_fwd_inner(
        acc,
        l_i,
        m_i,
        q,
        k_ptrs,
        v_ptrs,
        sm_scale,
        stride_kn,
        stride_vn,
        start_m,
        seqlen_k,
        BLOCK_M,
        BLOCK_N,
        HEAD_DIM,
        CAUSAL,
    )
    acc = acc / l_i[:, None]
    lse = m_i + tl.math.log2(l_i) / 1.4426950408889634
    o_ptrs = (
        Out
        + off_hz * stride_oh
        + offs_m[:, None] * stride_om
        + offs_d[None, :] * stride_ok
    )
    tl.store(o_ptrs, acc.to(Out.dtype.element_ty))
    tl.store(Lse + off_hz * seqlen_q + offs_m, lse)

# config = {"BLOCK_M": 256, "BLOCK_N": 16, "HEAD_DIM": 16, "arch": "sm_100", "causal": false, "dtype": "fp16", "num_stages": 2, "num_warps": 8}
# arch = sm_100


// ===== COMPILED SASS (sm_100a) =====

	.target	sm_100a

	.elftype	@"ET_EXEC"


//--------------------- .note.nv.tkinfo           --------------------------
	.section	.note.nv.tkinfo,"",@"SHT_NOTE"
	.sectionflags	@"SHF_NOTE_NV_TKINFO"
	.tkinfo
        /*0018*/ 	.word	0x00000081
        /*0030*/ 	.string	""
        /*0030*/ 	.string	"ptxas-blackwell"
        /*0030*/ 	.string	"Cuda compilation tools, release 12.9, V12.9.86"
        /*0030*/ 	.string	"Build cuda_12.9.r12.9/compiler.36037853_0"
        /*0030*/ 	.string	"-v  -suppress-debug-info  -lineinfo  -arch sm_100a "



//--------------------- .note.nv.cuver            --------------------------
	.section	.note.nv.cuver,"",@"SHT_NOTE"
	.sectionflags	@"SHF_NOTE_NV_CUVER"
        /*0018*/ 	.short	0x0001
        /*001a*/ 	.short	0x0064
        /*001c*/ 	.short	0x0001
        /*001e*/ 	.short	0x0000
        /*0020*/ 	.short	0x0001
        /*0022*/ 	.short	0x0000


//--------------------- .nv.info                  --------------------------
	.section	.nv.info,"",@"SHT_CUDA_INFO"
	.align	4


	//----- nvinfo : EIATTR_REGCOUNT
	.align		4
        /*0000*/ 	.byte	0x04, 0x2f
        /*0002*/ 	.short	(.L_5 - .L_4)
	.align		4
.L_4:
        /*0004*/ 	.word	index@(attn_fwd)
        /*0008*/ 	.word	0x0000003a


	//----- nvinfo : EIATTR_FRAME_SIZE
	.align		4
.L_5:
        /*000c*/ 	.byte	0x04, 0x11
        /*000e*/ 	.short	(.L_7 - .L_6)
	.align		4
.L_6:
        /*0010*/ 	.word	index@($__internal_2_$__cuda_sm10x_tcgen05_guardrail_trap_unallocated_columns_being_dealloced)
        /*0014*/ 	.word	0x00000000


	//----- nvinfo : EIATTR_FRAME_SIZE
	.align		4
.L_7:
        /*0018*/ 	.byte	0x04, 0x11
        /*001a*/ 	.short	(.L_9 - .L_8)
	.align		4
.L_8:
        /*001c*/ 	.word	index@($__internal_1_$__cuda_sm10x_tcgen05_guardrail_trap_phase_invalid_during_alloc)
        /*0020*/ 	.word	0x00000000


	//----- nvinfo : EIATTR_FRAME_SIZE
	.align		4
.L_9:
        /*0024*/ 	.byte	0x04, 0x11
        /*0026*/ 	.short	(.L_11 - .L_10)
	.align		4
.L_10:
        /*0028*/ 	.word	index@($__internal_0_$__cuda_sm10x_tcgen05_guardrail_trap_col_being_dealloced_not_returned_by_alloc)
        /*002c*/ 	.word	0x00000000


	//----- nvinfo : EIATTR_FRAME_SIZE
	.align		4
.L_11:
        /*0030*/ 	.byte	0x04, 0x11
        /*0032*/ 	.short	(.L_13 - .L_12)
	.align		4
.L_12:
        /*0034*/ 	.word	index@(attn_fwd)
        /*0038*/ 	.word	0x00000000


	//----- nvinfo : EIATTR_MIN_STACK_SIZE
	.align		4
.L_13:
        /*003c*/ 	.byte	0x04, 0x12
        /*003e*/ 	.short	(.L_15 - .L_14)
	.align		4
.L_14:
        /*0040*/ 	.word	index@(attn_fwd)
        /*0044*/ 	.word	0x00000000
.L_15:


//--------------------- .nv.info.attn_fwd         --------------------------
	.section	.nv.info.attn_fwd,"",@"SHT_CUDA_INFO"
	.sectionflags	@""
	.align	4


	//----- nvinfo : EIATTR_CUDA_API_VERSION
	.align		4
        /*0000*/ 	.byte	0x04, 0x37
        /*0002*/ 	.short	(.L_17 - .L_16)
.L_16:
        /*0004*/ 	.word	0x00000081


	//----- nvinfo : EIATTR_KPARAM_INFO
	.align		4
.L_17:
        /*0008*/ 	.byte	0x04, 0x17
        /*000a*/ 	.short	(.L_19 - .L_18)
.L_18:
        /*000c*/ 	.word	0x00000000
        /*0010*/ 	.short	0x0019
        /*0012*/ 	.short	0x0080
        /*0014*/ 	.byte	0x00, 0xf4, 0x21, 0x00


	//----- nvinfo : EIATTR_KPARAM_INFO
	.align		4
.L_19:
        /*0018*/ 	.byte	0x04, 0x17
        /*001a*/ 	.short	(.L_21 - .L_20)
.L_20:
        /*001c*/ 	.word	0x00000000
        /*0020*/ 	.short	0x0018
        /*0022*/ 	.short	0x0078
        /*0024*/ 	.byte	0x00, 0xf4, 0x21, 0x00


	//----- nvinfo : EIATTR_KPARAM_INFO
	.align		4
.L_21:
        /*0028*/ 	.byte	0x04, 0x17
        /*002a*/ 	.short	(.L_23 - .L_22)
.L_22:
        /*002c*/ 	.word	0x00000000
        /*0030*/ 	.short	0x0017
        /*0032*/ 	.short	0x0070
        /*0034*/ 	.byte	0x00, 0xf0, 0x11, 0x00


	//----- nvinfo : EIATTR_KPARAM_INFO
	.align		4
.L_23:
        /*0038*/ 	.byte	0x04, 0x17
        /*003a*/ 	.short	(.L_25 - .L_24)
.L_24:
        /*003c*/ 	.word	0x00000000
        /*0040*/ 	.short	0x0016
        /*0042*/ 	.short	0x006c
        /*0044*/ 	.byte	0x00, 0xf0, 0x11, 0x00


	//----- nvinfo : EIATTR_KPARAM_INFO
	.align		4
.L_25:
        /*0048*/ 	.byte	0x04, 0x17
        /*004a*/ 	.short	(.L_27 - .L_26)
.L_26:
        /*004c*/ 	.word	0x00000000
        /*0050*/ 	.short	0x0015
        /*0052*/ 	.short	0x0068
        /*0054*/ 	.byte	0x00, 0xf0, 0x11, 0x00


	//----- nvinfo : EIATTR_KPARAM_INFO
	.align		4
.L_27:
        /*0058*/ 	.byte	0x04, 0x17
        /*005a*/ 	.short	(.L_29 - .L_28)
.L_28:
        /*005c*/ 	.word	0x00000000
        /*0060*/ 	.short	0x0014
        /*0062*/ 	.short	0x0064
        /*0064*/ 	.byte	0x00, 0xf0, 0x11, 0x00


	//----- nvinfo : EIATTR_KPARAM_INFO
	.align		4
.L_29:
        /*0068*/ 	.byte	0x04, 0x17
        /*006a*/ 	.short	(.L_31 - .L_30)
.L_30:
        /*006c*/ 	.word	0x00000000
        /*0070*/ 	.short	0x0013
        /*0072*/ 	.short	0x0060
        /*0074*/ 	.byte	0x00, 0xf0, 0x11, 0x00


	//----- nvinfo : EIATTR_KPARAM_INFO
	.align		4
.L_31:
        /*0078*/ 	.byte	0x04, 0x17
        /*007a*/ 	.short	(.L_33 - .L_32)
.L_32:
        /*007c*/ 	.word	0x00000000
        /*0080*/ 	.short	0x0012
        /*0082*/ 	.short	0x005c
        /*0084*/ 	.byte	0x00, 0xf0, 0x11, 0x00


	//----- nvinfo : EIATTR_KPARAM_INFO
	.align		4
.L_33:
        /*0088*/ 	.byte	0x04, 0x17
        /*008a*/ 	.short	(.L_35 - .L_34)
.L_34:
        /*008c*/ 	.word	0x00000000
        /*0090*/ 	.short	0x0011
        /*0092*/ 	.short	0x0058
        /*0094*/ 	.byte	0x00, 0xf0, 0x11, 0x00


	//----- nvinfo : EIATTR_KPARAM_INFO
	.align		4
.L_35:
        /*0098*/ 	.byte	0x04, 0x17
        /*009a*/ 	.short	(.L_37 - .L_36)
.L_36:
        /*009c*/ 	.word	0x00000000
        /*00a0*/ 	.short	0x0010
        /*00a2*/ 	.short	0x0054
        /*00a4*/ 	.byte	0x00, 0xf0, 0x11, 0x00


	//----- nvinfo : EIATTR_KPARAM_INFO
	.align		4
.L_37:
        /*00a8*/ 	.byte	0x04, 0x17
        /*00aa*/ 	.short	(.L_39 - .L_38)
.L_38:
        /*00ac*/ 	.word	0x00000000
        /*00b0*/ 	.short	0x000f
        /*00b2*/ 	.short	0x0050
        /*00b4*/ 	.byte	0x00, 0xf0, 0x11, 0x00


	//----- nvinfo : EIATTR_KPARAM_INFO
	.align		4
.L_39:
        /*00b8*/ 	.byte	0x04, 0x17
        /*00ba*/ 	.short	(.L_41 - .L_40)
.L_40:
        /*00bc*/ 	.word	0x00000000
        /*00c0*/ 	.short	0x000e
        /*00c2*/ 	.short	0x004c
        /*00c4*/ 	.byte	0x00, 0xf0, 0x11, 0x00


	//----- nvinfo : EIATTR_KPARAM_INFO
	.align		4
.L_41:
        /*00c8*/ 	.byte	0x04, 0x17
        /*00ca*/ 	.short	(.L_43 - .L_42)
.L_42:
        /*00cc*/ 	.word	0x00000000
        /*00d0*/ 	.short	0x000d
        /*00d2*/ 	.short	0x0048
        /*00d4*/ 	.byte	0x00, 0xf0, 0x11, 0x00


	//----- nvinfo : EIATTR_KPARAM_INFO
	.align		4
.L_43:
        /*00d8*/ 	.byte	0x04, 0x17
        /*00da*/ 	.short	(.L_45 - .L_44)
.L_44:
        /*00dc*/ 	.word	0x00000000
        /*00e0*/ 	.short	0x000c
        /*00e2*/ 	.short	0x0044
        /*00e4*/ 	.byte	0x00, 0xf0, 0x11, 0x00


	//----- nvinfo : EIATTR_KPARAM_INFO
	.align		4
.L_45:
        /*00e8*/ 	.byte	0x04, 0x17
        /*00ea*/ 	.short	(.L_47 - .L_46)
.L_46:
        /*00ec*/ 	.word	0x00000000
        /*00f0*/ 	.short	0x000b
        /*00f2*/ 	.short	0x0040
        /*00f4*/ 	.byte	0x00, 0xf0, 0x11, 0x00


	//----- nvinfo : EIATTR_KPARAM_INFO
	.align		4
.L_47:
        /*00f8*/ 	.byte	0x04, 0x17
        /*00fa*/ 	.short	(.L_49 - .L_48)
.L_48:
        /*00fc*/ 	.word	0x00000000
        /*0100*/ 	.short	0x000a
        /*0102*/ 	.short	0x003c
        /*0104*/ 	.byte	0x00, 0xf0, 0x11, 0x00


	//----- nvinfo : EIATTR_KPARAM_INFO
	.align		4
.L_49:
        /*0108*/ 	.byte	0x04, 0x17
        /*010a*/ 	.short	(.L_51 - .L_50)
.L_50:
        /*010c*/ 	.word	0x00000000
        /*0110*/ 	.short	0x0009
        /*0112*/ 	.short	0x0038
        /*0114*/ 	.byte	0x00, 0xf0, 0x11, 0x00


	//----- nvinfo : EIATTR_KPARAM_INFO
	.align		4
.L_51:
        /*0118*/ 	.byte	0x04, 0x17
        /*011a*/ 	.short	(.L_53 - .L_52)
.L_52:
        /*011c*/ 	.word	0x00000000
        /*0120*/ 	.short	0x0008
        /*0122*/ 	.short	0x0034
        /*0124*/ 	.byte	0x00, 0xf0, 0x11, 0x00


	//----- nvinfo : EIATTR_KPARAM_INFO
	.align		4
.L_53:
        /*0128*/ 	.byte	0x04, 0x17
        /*012a*/ 	.short	(.L_55 - .L_54)
.L_54:
        /*012c*/ 	.word	0x00000000
        /*0130*/ 	.short	0x0007
        /*0132*/ 	.short	0x0030
        /*0134*/ 	.byte	0x00, 0xf0, 0x11, 0x00


	//----- nvinfo : EIATTR_KPARAM_INFO
	.align		4
.L_55:
        /*0138*/ 	.byte	0x04, 0x17
        /*013a*/ 	.short	(.L_57 - .L_56)
.L_56:
        /*013c*/ 	.word	0x00000000
        /*0140*/ 	.short	0x0006
        /*0142*/ 	.short	0x002c
        /*0144*/ 	.byte	0x00, 0xf0, 0x11, 0x00


	//----- nvinfo : EIATTR_KPARAM_INFO
	.align		4
.L_57:
        /*0148*/ 	.byte	0x04, 0x17
        /*014a*/ 	.short	(.L_59 - .L_58)
.L_58:
        /*014c*/ 	.word	0x00000000
        /*0150*/ 	.short	0x0005
        /*0152*/ 	.short	0x0028
        /*0154*/ 	.byte	0x00, 0xf0, 0x11, 0x00


	//----- nvinfo : EIATTR_KPARAM_INFO
	.align		4
.L_59:
        /*0158*/ 	.byte	0x04, 0x17
        /*015a*/ 	.short	(.L_61 - .L_60)
.L_60:
        /*015c*/ 	.word	0x00000000
        /*0160*/ 	.short	0x0004
        /*0162*/ 	.short	0x0020
        /*0164*/ 	.byte	0x00, 0xf4, 0x21, 0x00


	//----- nvinfo : EIATTR_KPARAM_INFO
	.align		4
.L_61:
        /*0168*/ 	.byte	0x04, 0x17
        /*016a*/ 	.short	(.L_63 - .L_62)
.L_62:
        /*016c*/ 	.word	0x00000000
        /*0170*/ 	.short	0x0003
        /*0172*/ 	.short	0x0018
        /*0174*/ 	.byte	0x00, 0xf4, 0x21, 0x00


	//----- nvinfo : EIATTR_KPARAM_INFO
	.align		4
.L_63:
        /*0178*/ 	.byte	0x04, 0x17
        /*017a*/ 	.short	(.L_65 - .L_64)
.L_64:
        /*017c*/ 	.word	0x00000000
        /*0180*/ 	.short	0x0002
        /*0182*/ 	.short	0x0010
        /*0184*/ 	.byte	0x00, 0xf4, 0x21, 0x00


	//----- nvinfo : EIATTR_KPARAM_INFO
	.align		4
.L_65:
        /*0188*/ 	.byte	0x04, 0x17
        /*018a*/ 	.short	(.L_67 - .L_66)
.L_66:
        /*018c*/ 	.word	0x00000000
        /*0190*/ 	.short	0x0001
        /*0192*/ 	.short	0x0008
        /*0194*/ 	.byte	0x00, 0xf4, 0x21, 0x00


	//----- nvinfo : EIATTR_KPARAM_INFO
	.align		4
.L_67:
        /*0198*/ 	.byte	0x04, 0x17
        /*019a*/ 	.short	(.L_69 - .L_68)
.L_68:
        /*019c*/ 	.word	0x00000000
        /*01a0*/ 	.short	0x0000
        /*01a2*/ 	.short	0x0000
        /*01a4*/ 	.byte	0x00, 0xf4, 0x21, 0x00


	//----- nvinfo : EIATTR_AT_ENTRY_FRAGMENTS
	.align		4
.L_69:
        /*01a8*/ 	.byte	0x04, 0x4f
        /*01aa*/ 	.short	(.L_71 - .L_70)


	//   ....[0]....
.L_70:
        /*01ac*/ 	.word	0x00000004


	//----- nvinfo : EIATTR_RESERVED_SMEM_USED
	.align		4
.L_71:
        /*01b0*/ 	.byte	0x01, 0x41
	.zero		2


	//----- nvinfo : EIATTR_SPARSE_MMA_MASK
	.align		4
        /*01b4*/ 	.byte	0x03, 0x50
        /*01b6*/ 	.short	0x0000


	//----- nvinfo : EIATTR_TCGEN05_1CTA_USED
	.align		4
        /*01b8*/ 	.byte	0x01, 0x51
	.zero		2


	//----- nvinfo : EIATTR_MAXREG_COUNT
	.align		4
        /*01bc*/ 	.byte	0x03, 0x1b
        /*01be*/ 	.short	0x00ff


	//----- nvinfo : EIATTR_NUM_BARRIERS
	.align		4
        /*01c0*/ 	.byte	0x02, 0x4c
        /*01c2*/ 	.byte	0x01
	.zero		1


	//----- nvinfo : EIATTR_INT_WARP_WIDE_INSTR_OFFSETS
	.align		4
        /*01c4*/ 	.byte	0x04, 0x31
        /*01c6*/ 	.short	(.L_73 - .L_72)


	//   ....[0]....
.L_72:
        /*01c8*/ 	.word	0x00000be0


	//   ....[1]....
        /*01cc*/ 	.word	0x00000c20


	//   ....[2]....
        /*01d0*/ 	.word	0x00000de0


	//   ....[3]....
        /*01d4*/ 	.word	0x00000f20


	//   ....[4]....
        /*01d8*/ 	.word	0x00001d60


	//   ....[5]....
        /*01dc*/ 	.word	0x00003790


	//   ....[6]....
        /*01e0*/ 	.word	0x000037e0


	//----- nvinfo : EIATTR_COOP_GROUP_MASK_REGIDS
	.align		4
.L_73:
        /*01e4*/ 	.byte	0x04, 0x29
        /*01e6*/ 	.short	(.L_75 - .L_74)


	//   ....[0]....
.L_74:
        /*01e8*/ 	.word	0xffffffff


	//   ....[1]....
        /*01ec*/ 	.word	0xffffffff


	//   ....[2]....
        /*01f0*/ 	.word	0xffffffff


	//   ....[3]....
        /*01f4*/ 	.word	0xffffffff


	//----- nvinfo : EIATTR_COOP_GROUP_INSTR_OFFSETS
	.align		4
.L_75:
        /*01f8*/ 	.byte	0x04, 0x28
        /*01fa*/ 	.short	(.L_77 - .L_76)


	//   ....[0]....
.L_76:
        /*01fc*/ 	.word	0x00000050


	//   ....[1]....
        /*0200*/ 	.word	0x00000310


	//   ....[2]....
        /*0204*/ 	.word	0x00003620


	//   ....[3]....
        /*0208*/ 	.word	0x00003890


	//----- nvinfo : EIATTR_VRC_CTA_INIT_COUNT
	.align		4
.L_77:
        /*020c*/ 	.byte	0x02, 0x4a
        /*020e*/ 	.byte	0x80
	.zero		1


	//----- nvinfo : EIATTR_MBARRIER_INSTR_OFFSETS
	.align		4
        /*0210*/ 	.byte	0x04, 0x39
        /*0212*/ 	.short	(.L_79 - .L_78)


	//   ....[0]....
.L_78:
        /*0214*/ 	.word	0x00000d80
        /*0218*/ 	.word	0x000000ff
        /*021c*/ 	.word	0x00000000
        /*0220*/ 	.short	0x0100
        /*0222*/ 	.byte	0x0d
	.zero		1


	//   ....[1]....
        /*0224*/ 	.word	0x00000ee0
        /*0228*/ 	.word	0x000000ff
        /*022c*/ 	.word	0x00002608
        /*0230*/ 	.short	0x0100
        /*0232*/ 	.byte	0x0a
	.zero		1


	//   ....[2]....
        /*0234*/ 	.word	0x00000fb0
        /*0238*/ 	.word	0x000000ff
        /*023c*/ 	.word	0x00002200
        /*0240*/ 	.short	0x0100
        /*0242*/ 	.byte	0x0a
	.zero		1


	//   ....[3]....
        /*0244*/ 	.word	0x00001160
        /*0248*/ 	.word	0x000000ff
        /*024c*/ 	.word	0x00002200
        /*0250*/ 	.short	0x010a
        /*0252*/ 	.byte	0x0a
	.zero		1


	//   ....[4]....
        /*0254*/ 	.word	0x000011c0
        /*0258*/ 	.word	0x000000ff
        /*025c*/ 	.word	0x00002200
        /*0260*/ 	.short	0x0108
        /*0262*/ 	.byte	0x0a
	.zero		1


	//   ....[5]....
        /*0264*/ 	.word	0x00001de0
        /*0268*/ 	.word	0x000000ff
        /*026c*/ 	.word	0x00002610
        /*0270*/ 	.short	0x0100
        /*0272*/ 	.byte	0x0a
	.zero		1


	//   ....[6]....
        /*0274*/ 	.word	0x00001ef0
        /*0278*/ 	.word	0x000000ff
        /*027c*/ 	.word	0x00002610
        /*0280*/ 	.short	0x010a
        /*0282*/ 	.byte	0x0a
	.zero		1


	//   ....[7]....
        /*0284*/ 	.word	0x00001f60
        /*0288*/ 	.word	0x000000ff
        /*028c*/ 	.word	0x00002610
        /*0290*/ 	.short	0x0108
        /*0292*/ 	.byte	0x0a
	.zero		1


	//   ....[8]....
        /*0294*/ 	.word	0x00001f80
        /*0298*/ 	.word	0x000000ff
        /*029c*/ 	.word	0x00000000
        /*02a0*/ 	.short	0x010a
        /*02a2*/ 	.byte	0x0d
	.zero		1


	//   ....[9]....
        /*02a4*/ 	.word	0x00002b00
        /*02a8*/ 	.word	0x000000ff
        /*02ac*/ 	.word	0x00000000
        /*02b0*/ 	.short	0x010a
        /*02b2*/ 	.byte	0x0d
	.zero		1


	//   ....[10]....
        /*02b4*/ 	.word	0x00002c70
        /*02b8*/ 	.word	0x000000ff
        /*02bc*/ 	.word	0x00002600
        /*02c0*/ 	.short	0x0108
        /*02c2*/ 	.byte	0x0a
	.zero		1


	//   ....[11]....
        /*02c4*/ 	.word	0x00002d10
        /*02c8*/ 	.word	0x000000ff
        /*02cc*/ 	.word	0x00002608
        /*02d0*/ 	.short	0x0108
        /*02d2*/ 	.byte	0x0a
	.zero		1


	//   ....[12]....
        /*02d4*/ 	.word	0x000038b0
        /*02d8*/ 	.word	0x000000ff
        /*02dc*/ 	.word	0x00002200
        /*02e0*/ 	.short	0x010a
        /*02e2*/ 	.byte	0x0a
	.zero		1


	//   ....[13]....
        /*02e4*/ 	.word	0x000038e0
        /*02e8*/ 	.word	0x000000ff
        /*02ec*/ 	.word	0x00002610
        /*02f0*/ 	.short	0x010a
        /*02f2*/ 	.byte	0x0a
	.zero		1


	//   ....[14]....
        /*02f4*/ 	.word	0x00003910
        /*02f8*/ 	.word	0x000000ff
        /*02fc*/ 	.word	0x00000000
        /*0300*/ 	.short	0x010a
        /*0302*/ 	.byte	0x0d
	.zero		1


	//   ....[15]....
        /*0304*/ 	.word	0x00003940
        /*0308*/ 	.word	0x000000ff
        /*030c*/ 	.word	0x00000000
        /*0310*/ 	.short	0x010a
        /*0312*/ 	.byte	0x0d
	.zero		1


	//----- nvinfo : EIATTR_NUM_MBARRIERS
	.align		4
.L_79:
        /*0314*/ 	.byte	0x03, 0x38
        /*0316*/ 	.short	0xffff


	//----- nvinfo : EIATTR_EXIT_INSTR_OFFSETS
	.align		4
        /*0318*/ 	.byte	0x04, 0x1c
        /*031a*/ 	.short	(.L_81 - .L_80)


	//   ....[0]....
.L_80:
        /*031c*/ 	.word	0x000038a0


	//----- nvinfo : EIATTR_REQNTID
	.align		4
.L_81:
        /*0320*/ 	.byte	0x04, 0x10
        /*0322*/ 	.short	(.L_83 - .L_82)
.L_82:
        /*0324*/ 	.word	0x00000100
        /*0328*/ 	.word	0x00000001
        /*032c*/ 	.word	0x00000001


	//----- nvinfo : EIATTR_CRS_STACK_SIZE
	.align		4
.L_83:
        /*0330*/ 	.byte	0x04, 0x1e
        /*0332*/ 	.short	(.L_85 - .L_84)
.L_84:
        /*0334*/ 	.word	0x00000000


	//----- nvinfo : EIATTR_CBANK_PARAM_SIZE
	.align		4
.L_85:
        /*0338*/ 	.byte	0x03, 0x19
        /*033a*/ 	.short	0x0088


	//----- nvinfo : EIATTR_PARAM_CBANK
	.align		4
        /*033c*/ 	.byte	0x04, 0x0a
        /*033e*/ 	.short	(.L_87 - .L_86)
	.align		4
.L_86:
        /*0340*/ 	.word	index@(.nv.constant0.attn_fwd)
        /*0344*/ 	.short	0x0380
        /*0346*/ 	.short	0x0088


	//----- nvinfo : EIATTR_SW_WAR
	.align		4
.L_87:
        /*0348*/ 	.byte	0x04, 0x36
        /*034a*/ 	.short	(.L_89 - .L_88)
.L_88:
        /*034c*/ 	.word	0x00000008
.L_89:


//--------------------- .nv.compat                --------------------------
	.section	.nv.compat,"",@"SHT_CUDA_COMPAT_INFO"
	.align	4
        /*0000*/ 	.byte	0x02, 0x02, 0x02, 0x00, 0x02, 0x05, 0x05, 0x00, 0x02, 0x03, 0x00, 0x00, 0x02, 0x06, 0x01, 0x00


//--------------------- .nv.callgraph             --------------------------
	.section	.nv.callgraph,"",@"SHT_CUDA_CALLGRAPH"
	.align	4
	.sectionentsize	8
	.align		4
        /*0000*/ 	.word	0x00000000
	.align		4
        /*0004*/ 	.word	0xffffffff
	.align		4
        /*0008*/ 	.word	0x00000000
	.align		4
        /*000c*/ 	.word	0xfffffffe
	.align		4
        /*0010*/ 	.word	0x00000000
	.align		4
        /*0014*/ 	.word	0xfffffffd
	.align		4
        /*0018*/ 	.word	0x00000000
	.align		4
        /*001c*/ 	.word	0xfffffffc


//--------------------- .nv.constant4             --------------------------
	.section	.nv.constant4,"a",@progbits
	.align	8
	.align		8
.nv.constant4:
        /*0000*/ 	.dword	_$_str


//--------------------- .text.attn_fwd            --------------------------
	.section	.text.attn_fwd,"ax",@progbits
	.align	128
        .global         attn_fwd
        .type           attn_fwd,@function
        .size           attn_fwd,(.L_x_28 - attn_fwd)
        .other          attn_fwd,@"STO_CUDA_ENTRY STV_DEFAULT"
attn_fwd:
.text.attn_fwd:
[----:B------:R-:W0:Y:S01]  /*0000*/  LDC R1, c[0x0][0x37c] ;  /* 0x0000df00ff017b82 */ /* 0x000e220000000800 */
[----:B------:R-:W1:Y:S02]  /*0010*/  S2R R32, SR_TID.X ;  /* 0x0000000000207919 */ /* 0x000e640000002100 */
[----:B-1----:R-:W-:-:S13]  /*0020*/  ISETP.GE.U32.AND P0, PT, R32, 0x20, PT ;  /* 0x000000202000780c */ /* 0x002fda0003f06070 */
[----:B------:R-:W-:Y:S05]  /*0030*/  @P0 BRA `(.L_x_0) ;  /* 0x0000000000b80947 */ /* 0x000fea0003800000 */
[----:B------:R-:W1:Y:S01]  /*0040*/  S2UR UR6, SR_CgaCtaId ;  /* 0x00000000000679c3 */ /* 0x000e620000008800 */
[----:B------:R-:W-:Y:S01]  /*0050*/  NOP ;  /* 0x0000000000007918 */ /* 0x000fe20000000000 */
[----:B------:R-:W-:Y:S02]  /*0060*/  UMOV UR4, 0x40 ;  /* 0x0000004000047882 */ /* 0x000fe40000000000 */
[----:B-1----:R-:W-:-:S09]  /*0070*/  ULEA UR4, UR6, UR4, 0x18 ;  /* 0x0000000406047291 */ /* 0x002fd2000f8ec0ff */
[----:B------:R-:W1:Y:S01]  /*0080*/  LDS.U8 R0, [UR4] ;  /* 0x00000004ff007984 */ /* 0x000e620008000000 */
[----:B------:R-:W-:Y:S02]  /*0090*/  UMOV UR4, 0x400 ;  /* 0x0000040000047882 */ /* 0x000fe40000000000 */
[----:B------:R-:W-:Y:S01]  /*00a0*/  ULEA UR4, UR6, UR4, 0x18 ;  /* 0x0000000406047291 */ /* 0x000fe2000f8ec0ff */
[----:B-1----:R-:W-:-:S13]  /*00b0*/  ISETP.NE.AND P1, PT, R0, RZ, PT ;  /* 0x000000ff0000720c */ /* 0x002fda0003f25270 */
[----:B------:R-:W-:Y:S05]  /*00c0*/  @P1 BRA `(.L_x_1) ;  /* 0x00000000007c1947 */ /* 0x000fea0003800000 */
[----:B------:R-:W-:-:S13]  /*00d0*/  ELECT P1, URZ, PT ;  /* 0x0000000000ff782f */ /* 0x000fda0003820000 */
[----:B------:R-:W-:Y:S05]  /*00e0*/  @!P1 BRA `(.L_x_2) ;  /* 0x0000000000849947 */ /* 0x000fea0003800000 */
[----:B------:R-:W-:Y:S01]  /*00f0*/  UMOV UR5, 0x4 ;  /* 0x0000000400057882 */ /* 0x000fe20000000000 */
[----:B------:R-:W-:Y:S01]  /*0100*/  HFMA2 R4, -RZ, RZ, 0, 5.9604644775390625e-08 ;  /* 0x00000001ff047431 */ /* 0x000fe200000001ff */
[----:B------:R-:W-:-:S03]  /*0110*/  MOV R5, 0xf ;  /* 0x0000000f00057802 */ /* 0x000fc60000000f00 */
[----:B------:R-:W-:Y:S04]  /*0120*/  DEPBAR.LE SB1, 0x36 ;  /* 0x00009d800000791a */ /* 0x000fe80000000000 */
[----:B------:R-:W1:Y:S02]  /*0130*/  UTCATOMSWS.FIND_AND_SET.ALIGN UP0, UR5, UR5 ;  /* 0x00000005000575e3 */ /* 0x000e640008000800 */
[----:B-1----:R-:W-:-:S04]  /*0140*/  PLOP3.LUT P1, PT, PT, PT, UP0, 0x80, 0x8 ;  /* 0x000000000008781c */ /* 0x002fc80003f2f008 */
[----:B------:R-:W-:-:S04]  /*0150*/  SEL R0, RZ, 0xffffffff, !P1 ;  /* 0xffffffffff007807 */ /* 0x000fc80004800000 */
[----:B------:R-:W-:Y:S02]  /*0160*/  ISETP.NE.AND P1, PT, R0, RZ, PT ;  /* 0x000000ff0000720c */ /* 0x000fe40003f25270 */
[----:B------:R-:W-:-:S11]  /*0170*/  MOV R0, UR5 ;  /* 0x0000000500007c02 */ /* 0x000fd60008000f00 */
[----:B------:R-:W-:Y:S05]  /*0180*/  @P1 BRA `(.L_x_3) ;  /* 0x0000000000241947 */ /* 0x000fea0003800000 */
.L_x_4:
[----:B------:R-:W-:Y:S05]  /*0190*/  NANOSLEEP 0x64 ;  /* 0x000000640000795d */ /* 0x000fea0003800000 */
[----:B------:R-:W-:-:S05]  /*01a0*/  UMOV UR5, 0x4 ;  /* 0x0000000400057882 */ /* 0x000fca0000000000 */
[----:B------:R-:W-:Y:S04]  /*01b0*/  DEPBAR.LE SB1, 0x36 ;  /* 0x00009d800000791a */ /* 0x000fe80000000000 */
[----:B------:R-:W1:Y:S02]  /*01c0*/  UTCATOMSWS.FIND_AND_SET.ALIGN UP0, UR5, UR5 ;  /* 0x00000005000575e3 */ /* 0x000e640008000800 */
[----:B-1----:R-:W-:-:S04]  /*01d0*/  PLOP3.LUT P1, PT, PT, PT, UP0, 0x80, 0x8 ;  /* 0x000000000008781c */ /* 0x002fc80003f2f008 */
[----:B------:R-:W-:-:S04]  /*01e0*/  SEL R0, RZ, 0xffffffff, !P1 ;  /* 0xffffffffff007807 */ /* 0x000fc80004800000 */
[----:B------:R-:W-:Y:S02]  /*01f0*/  ISETP.NE.AND P1, PT, R0, RZ, PT ;  /* 0x000000ff0000720c */ /* 0x000fe40003f25270 */
[----:B------:R-:W-:-:S11]  /*0200*/  MOV R0, UR5 ;  /* 0x0000000500007c02 */ /* 0x000fd60008000f00 */
[----:B------:R-:W-:Y:S05]  /*0210*/  @!P1 BRA `(.L_x_4) ;  /* 0xfffffffc00dc9947 */ /* 0x000fea000383ffff */
.L_x_3:
[----:B------:R-:W-:Y:S01]  /*0220*/  IADD3 R3, PT, PT, R0, 0x10, RZ ;  /* 0x0000001000037810 */ /* 0x000fe20007ffe0ff */
[----:B------:R-:W-:Y:S01]  /*0230*/  UMOV UR5, 0x50 ;  /* 0x0000005000057882 */ /* 0x000fe20000000000 */
[----:B------:R-:W-:Y:S01]  /*0240*/  SHF.L.U32 R2, R5, R0, RZ ;  /* 0x0000000005027219 */ /* 0x000fe200000006ff */
[----:B------:R-:W-:Y:S01]  /*0250*/  ULEA UR5, UR6, UR5, 0x18 ;  /* 0x0000000506057291 */ /* 0x000fe2000f8ec0ff */
[----:B------:R-:W-:Y:S02]  /*0260*/  SHF.L.U32 R3, R4, R3, RZ ;  /* 0x0000000304037219 */ /* 0x000fe400000006ff */
[----:B------:R-:W-:Y:S02]  /*0270*/  SHF.L.U32 R0, R0, 0x5, RZ ;  /* 0x0000000500007819 */ /* 0x000fe400000006ff */
[----:B------:R-:W-:-:S05]  /*0280*/  LOP3.LUT R2, R3, R2, RZ, 0xfc, !PT ;  /* 0x0000000203027212 */ /* 0x000fca00078efcff */
[----:B------:R1:W-:Y:S04]  /*0290*/  ATOMS.OR RZ, [UR5], R2 ;  /* 0x00000002ffff798c */ /* 0x0003e8000b000005 */
[----:B------:R1:W-:Y:S01]  /*02a0*/  STS [UR4], R0 ;  /* 0x00000000ff007988 */ /* 0x0003e20008000804 */
[----:B------:R-:W-:Y:S05]  /*02b0*/  BRA `(.L_x_2) ;  /* 0x0000000000107947 */ /* 0x000fea0003800000 */
.L_x_1:
[----:B------:R-:W-:Y:S02]  /*02c0*/  MOV R0, 0xffffffff ;  /* 0xffffffff00007802 */ /* 0x000fe40000000f00 */
[----:B------:R-:W-:-:S03]  /*02d0*/  MOV R2, 0x300 ;  /* 0x0000030000027802 */ /* 0x000fc60000000f00 */
[----:B------:R1:W-:Y:S04]  /*02e0*/  STS [UR4], R0 ;  /* 0x00000000ff007988 */ /* 0x0003e80008000804 */
[----:B01----:R-:W-:Y:S05]  /*02f0*/  CALL.REL.NOINC `($__internal_1_$__cuda_sm10x_tcgen05_guardrail_trap_phase_invalid_during_alloc) ;  /* 0x0000003400a87944 */ /* 0x003fea0003c00000 */
.L_x_2:
[----:B------:R-:W-:Y:S05]  /*0300*/  WARPSYNC.ALL ;  /* 0x0000000000007948 */ /* 0x000fea0003800000 */
[----:B------:R-:W-:Y:S01]  /*0310*/  NOP ;  /* 0x0000000000007918 */ /* 0x000fe20000000000 */
.L_x_0:
[----:B------:R-:W2:Y:S01]  /*0320*/  S2R R3, SR_CTAID.X ;  /* 0x0000000000037919 */ /* 0x000ea20000002500 */
[----:B------:R-:W3:Y:S01]  /*0330*/  S2UR UR6, SR_CgaCtaId ;  /* 0x00000000000679c3 */ /* 0x000ee20000008800 */
[----:B------:R-:W4:Y:S01]  /*0340*/  LDCU.64 UR4, c[0x0][0x3b0] ;  /* 0x00007600ff0477ac */ /* 0x000f220008000a00 */
[----:B-1----:R-:W-:Y:S01]  /*0350*/  LOP3.LUT R0, R32, 0xff, RZ, 0xc0, !PT ;  /* 0x000000ff20007812 */ /* 0x002fe200078ec0ff */
[----:B------:R-:W-:Y:S01]  /*0360*/  UMOV UR10, 0x400 ;  /* 0x00000400000a7882 */ /* 0x000fe20000000000 */
[----:B------:R-:W1:Y:S04]  /*0370*/  LDCU.64 UR26, c[0x0][0x358] ;  /* 0x00006b00ff1a77ac */ /* 0x000e680008000a00 */
[----:B------:R-:W4:Y:S08]  /*0380*/  S2UR UR7, SR_CTAID.Y ;  /* 0x00000000000779c3 */ /* 0x000f300000002600 */
[----:B------:R-:W0:Y:S08]  /*0390*/  LDC.64 R6, c[0x0][0x380] ;  /* 0x0000e000ff067b82 */ /* 0x000e300000000a00 */
[----:B------:R-:W1:Y:S01]  /*03a0*/  LDC R5, c[0x0][0x3b8] ;  /* 0x0000ee00ff057b82 */ /* 0x000e620000000800 */
[----:B---3--:R-:W-:-:S07]  /*03b0*/  ULEA UR10, UR6, UR10, 0x18 ;  /* 0x0000000a060a7291 */ /* 0x008fce000f8ec0ff */
[----:B------:R-:W-:Y:S01]  /*03c0*/  BAR.SYNC.DEFER_BLOCKING 0x0 ;  /* 0x0000000000007b1d */ /* 0x000fe20000010000 */
[----:B--2---:R-:W-:Y:S01]  /*03d0*/  LEA R0, R3, R0, 0x8 ;  /* 0x0000000003007211 */ /* 0x004fe200078e40ff */
[----:B----4-:R-:W-:-:S04]  /*03e0*/  UIMAD UR4, UR7, UR4, URZ ;  /* 0x00000004070472a4 */ /* 0x010fc8000f8e02ff */
[----:B------:R-:W-:Y:S01]  /*03f0*/  IMAD R2, R0, UR5, RZ ;  /* 0x0000000500027c24 */ /* 0x000fe2000f8e02ff */
[----:B------:R-:W-:Y:S02]  /*0400*/  USHF.L.U32 UR8, UR4, 0x1, URZ ;  /* 0x0000000104087899 */ /* 0x000fe400080006ff */
[----:B------:R-:W-:Y:S02]  /*0410*/  UIMAD.WIDE UR4, UR4, 0x2, URZ ;  /* 0x00000002040478a5 */ /* 0x000fe4000f8e02ff */
[C---:B------:R-:W-:Y:S01]  /*0420*/  SHF.L.U32 R31, R2.reuse, 0x1, RZ ;  /* 0x00000001021f7819 */ /* 0x040fe200000006ff */
[----:B------:R-:W-:-:S03]  /*0430*/  IMAD.HI R2, R2, 0x2, RZ ;  /* 0x0000000202027827 */ /* 0x000fc600078e02ff */
[----:B0-----:R-:W-:Y:S02]  /*0440*/  IADD3 R30, P1, P2, R31, UR8, R6 ;  /* 0x000000081f1e7c10 */ /* 0x001fe4000fa3e006 */
[C---:B-1----:R-:W-:Y:S01]  /*0450*/  SHF.L.U32 R11, R5.reuse, 0x1, RZ ;  /* 0x00000001050b7819 */ /* 0x042fe200000006ff */
[C---:B------:R-:W-:Y:S01]  /*0460*/  IMAD R19, R5.reuse, 0x6, RZ ;  /* 0x0000000605137824 */ /* 0x040fe200078e02ff */
[----:B------:R-:W0:Y:S01]  /*0470*/  LDS R34, [UR10] ;  /* 0x0000000aff227984 */ /* 0x000e220008000800 */
[----:B------:R-:W-:Y:S01]  /*0480*/  IADD3.X R31, PT, PT, R2, UR5, R7, P1, P2 ;  /* 0x00000005021f7c10 */ /* 0x000fe20008fe4407 */
[C---:B------:R-:W-:Y:S01]  /*0490*/  IMAD R9, R5.reuse, 0xa, RZ ;  /* 0x0000000a05097824 */ /* 0x040fe200078e02ff */
[C---:B------:R-:W-:Y:S01]  /*04a0*/  LEA R13, R5.reuse, R5, 0x1 ;  /* 0x00000005050d7211 */ /* 0x040fe200078e08ff */
[----:B------:R-:W-:Y:S01]  /*04b0*/  BAR.SYNC.DEFER_BLOCKING 0x0 ;  /* 0x0000000000007b1d */ /* 0x000fe20000010000 */
[----:B------:R-:W-:Y:S01]  /*04c0*/  IMAD R7, R5, 0x12, RZ ;  /* 0x0000001205077824 */ /* 0x000fe200078e02ff */
[----:B------:R-:W-:-:S02]  /*04d0*/  IADD3 R6, P3, PT, R11, R30, RZ ;  /* 0x0000001e0b067210 */ /* 0x000fc40007f7e0ff */
[-C--:B------:R-:W-:Y:S02]  /*04e0*/  LEA R10, P6, R5, R30.reuse, 0x2 ;  /* 0x0000001e050a7211 */ /* 0x080fe400078c10ff */
[-C--:B------:R-:W-:Y:S01]  /*04f0*/  IADD3 R2, P2, PT, R7, R30.reuse, RZ ;  /* 0x0000001e07027210 */ /* 0x080fe20007f5e0ff */
[C---:B------:R-:W-:Y:S01]  /*0500*/  IMAD R25, R5.reuse, 0xc, RZ ;  /* 0x0000000c05197824 */ /* 0x040fe200078e02ff */
[CC--:B------:R-:W-:Y:S01]  /*0510*/  LEA.HI.X.SX32 R7, R5.reuse, R31.reuse, 0x1, P3 ;  /* 0x0000001f05077211 */ /* 0x0c0fe200018f0eff */
[----:B------:R-:W-:Y:S01]  /*0520*/  IMAD R29, R5, 0xe, RZ ;  /* 0x0000000e051d7824 */ /* 0x000fe200078e02ff */
[----:B------:R-:W-:Y:S01]  /*0530*/  LEA.HI.X.SX32 R11, R11, R31, 0x1, P6 ;  /* 0x0000001f0b0b7211 */ /* 0x000fe200030f0eff */
[C---:B------:R-:W-:Y:S01]  /*0540*/  IMAD R43, R5.reuse, 0x14, RZ ;  /* 0x00000014052b7824 */ /* 0x040fe200078e02ff */
[C---:B------:R-:W-:Y:S01]  /*0550*/  SHF.L.U32 R15, R5.reuse, 0x2, RZ ;  /* 0x00000002050f7819 */ /* 0x040fe200000006ff */
[C---:B------:R-:W-:Y:S01]  /*0560*/  IMAD R45, R5.reuse, 0x16, RZ ;  /* 0x00000016052d7824 */ /* 0x040fe200078e02ff */
[C---:B------:R-:W-:Y:S01]  /*0570*/  LEA R17, R5.reuse, R5, 0x2 ;  /* 0x0000000505117211 */ /* 0x040fe200078e10ff */
[----:B------:R-:W-:Y:S01]  /*0580*/  IMAD R41, R5, 0x18, RZ ;  /* 0x0000001805297824 */ /* 0x000fe200078e02ff */
[-C--:B------:R-:W-:Y:S01]  /*0590*/  IADD3 R12, P5, PT, R19, R30.reuse, RZ ;  /* 0x0000001e130c7210 */ /* 0x080fe20007fbe0ff */
[C---:B------:R-:W-:Y:S01]  /*05a0*/  IMAD R39, R5.reuse, 0x1a, RZ ;  /* 0x0000001a05277824 */ /* 0x040fe200078e02ff */
[CC--:B------:R-:W-:Y:S01]  /*05b0*/  LEA R14, P3, R5.reuse, R30.reuse, 0x3 ;  /* 0x0000001e050e7211 */ /* 0x0c0fe200078618ff */
[----:B------:R-:W-:Y:S01]  /*05c0*/  IMAD R37, R5, 0x1c, RZ ;  /* 0x0000001c05257824 */ /* 0x000fe200078e02ff */
[----:B------:R-:W-:Y:S01]  /*05d0*/  IADD3 R16, P6, PT, R9, R30, RZ ;  /* 0x0000001e09107210 */ /* 0x000fe20007fde0ff */
[----:B------:R-:W-:Y:S01]  /*05e0*/  IMAD R35, R5, 0x1e, RZ ;  /* 0x0000001e05237824 */ /* 0x000fe200078e02ff */
[-C--:B------:R-:W-:Y:S01]  /*05f0*/  LEA.HI.X.SX32 R13, R13, R31.reuse, 0x1, P5 ;  /* 0x0000001f0d0d7211 */ /* 0x080fe200028f0eff */
[----:B------:R-:W-:Y:S01]  /*0600*/  IMAD R27, R5, 0xb, RZ ;  /* 0x0000000b051b7824 */ /* 0x000fe200078e02ff */
[-C--:B------:R-:W-:Y:S01]  /*0610*/  LEA.HI.X.SX32 R15, R15, R31.reuse, 0x1, P3 ;  /* 0x0000001f0f0f7211 */ /* 0x080fe200018f0eff */
[----:B------:R1:W5:Y:S01]  /*0620*/  LDG.E.U16 R6, desc[UR26][R6.64] ;  /* 0x0000001a06067981 */ /* 0x000362000c1e1500 */
[----:B------:R-:W-:Y:S01]  /*0630*/  LEA.HI.X.SX32 R17, R17, R31, 0x1, P6 ;  /* 0x0000001f11117211 */ /* 0x000fe200030f0eff */
[----:B------:R-:W2:Y:S01]  /*0640*/  LDCU.64 UR8, c[0x0][0x3c0] ;  /* 0x00007800ff0877ac */ /* 0x000ea20008000a00 */
[C---:B------:R-:W-:Y:S01]  /*0650*/  LEA R21, R5.reuse, -R5, 0x3 ;  /* 0x8000000505157211 */ /* 0x040fe200078e18ff */
[----:B------:R3:W5:Y:S01]  /*0660*/  LDG.E.U16 R33, desc[UR26][R30.64] ;  /* 0x0000001a1e217981 */ /* 0x000762000c1e1500 */
[----:B------:R-:W-:-:S02]  /*0670*/  SHF.L.U32 R23, R5, 0x3, RZ ;  /* 0x0000000305177819 */ /* 0x000fc400000006ff */
[-C--:B------:R-:W-:Y:S01]  /*0680*/  IADD3 R18, P5, PT, R25, R30.reuse, RZ ;  /* 0x0000001e19127210 */ /* 0x080fe20007fbe0ff */
[----:B------:R-:W5:Y:S01]  /*0690*/  LDG.E.U16 R10, desc[UR26][R10.64] ;  /* 0x0000001a0a0a7981 */ /* 0x000f62000c1e1500 */
[-C--:B------:R-:W-:Y:S02]  /*06a0*/  IADD3 R20, P3, PT, R29, R30.reuse, RZ ;  /* 0x0000001e1d147210 */ /* 0x080fe40007f7e0ff */
[CC--:B------:R-:W-:Y:S01]  /*06b0*/  LEA R22, P6, R5.reuse, R30.reuse, 0x4 ;  /* 0x0000001e05167211 */ /* 0x0c0fe200078c20ff */
[----:B------:R-:W5:Y:S01]  /*06c0*/  LDG.E.U16 R12, desc[UR26][R12.64] ;  /* 0x0000001a0c0c7981 */ /* 0x000f62000c1e1500 */
[----:B------:R-:W-:Y:S02]  /*06d0*/  LEA R3, R5, R5, 0x3 ;  /* 0x0000000505037211 */ /* 0x000fe400078e18ff */
[----:B------:R-:W-:Y:S01]  /*06e0*/  IADD3 R4, P1, PT, R43, R30, RZ ;  /* 0x0000001e2b047210 */ /* 0x000fe20007f3e0ff */
[----:B------:R-:W5:Y:S01]  /*06f0*/  LDG.E.U16 R14, desc[UR26][R14.64] ;  /* 0x0000001a0e0e7981 */ /* 0x000f62000c1e1500 */
[----:B------:R-:W-:-:S02]  /*0700*/  LEA.HI.X.SX32 R19, R19, R31, 0x1, P5 ;  /* 0x0000001f13137211 */ /* 0x000fc400028f0eff */
[-C--:B------:R-:W-:Y:S01]  /*0710*/  LEA.HI.X.SX32 R21, R21, R31.reuse, 0x1, P3 ;  /* 0x0000001f15157211 */ /* 0x080fe200018f0eff */
[----:B------:R-:W5:Y:S01]  /*0720*/  LDG.E.U16 R16, desc[UR26][R16.64] ;  /* 0x0000001a10107981 */ /* 0x000f62000c1e1500 */
[----:B------:R-:W-:Y:S02]  /*0730*/  LEA.HI.X.SX32 R23, R23, R31, 0x1, P6 ;  /* 0x0000001f17177211 */ /* 0x000fe400030f0eff */
[-C--:B------:R-:W-:Y:S01]  /*0740*/  IADD3 R8, P4, PT, R45, R30.reuse, RZ ;  /* 0x0000001e2d087210 */ /* 0x080fe20007f9e0ff */
[----:B------:R-:W5:Y:S01]  /*0750*/  LDG.E.U16 R18, desc[UR26][R18.64] ;  /* 0x0000001a12127981 */ /* 0x000f62000c1e1500 */
[-C--:B------:R-:W-:Y:S02]  /*0760*/  IADD3 R24, P5, PT, R41, R30.reuse, RZ ;  /* 0x0000001e29187210 */ /* 0x080fe40007fbe0ff */
[-C--:B------:R-:W-:Y:S01]  /*0770*/  IADD3 R26, P3, PT, R39, R30.reuse, RZ ;  /* 0x0000001e271a7210 */ /* 0x080fe20007f7e0ff */
[----:B------:R-:W5:Y:S01]  /*0780*/  LDG.E.U16 R20, desc[UR26][R20.64] ;  /* 0x0000001a14147981 */ /* 0x000f62000c1e1500 */
[----:B------:R-:W-:-:S02]  /*0790*/  IADD3 R28, P6, PT, R37, R30, RZ ;  /* 0x0000001e251c7210 */ /* 0x000fc40007fde0ff */
[----:B------:R-:W-:Y:S01]  /*07a0*/  LEA.HI.X.SX32 R3, R3, R31, 0x1, P2 ;  /* 0x0000001f03037211 */ /* 0x000fe200010f0eff */
[----:B------:R-:W5:Y:S01]  /*07b0*/  LDG.E.U16 R22, desc[UR26][R22.64] ;  /* 0x0000001a16167981 */ /* 0x000f62000c1e1500 */
[----:B-1----:R-:W-:Y:S02]  /*07c0*/  SHF.R.U32.HI R7, RZ, 0x5, R32 ;  /* 0x00000005ff077819 */ /* 0x002fe40000011620 */
[----:B---3--:R-:W-:Y:S01]  /*07d0*/  IADD3 R30, P2, PT, R35, R30, RZ ;  /* 0x0000001e231e7210 */ /* 0x008fe20007f5e0ff */
[C---:B------:R-:W-:Y:S01]  /*07e0*/  IMAD R35, R5.reuse, 0xd, RZ ;  /* 0x0000000d05237824 */ /* 0x040fe200078e02ff */
[----:B------:R-:W-:Y:S02]  /*07f0*/  LEA R37, R5, -R5, 0x4 ;  /* 0x8000000505257211 */ /* 0x000fe400078e20ff */
[----:B------:R-:W-:Y:S02]  /*0800*/  LEA.HI.X.SX32 R5, R9, R31, 0x1, P1 ;  /* 0x0000001f09057211 */ /* 0x000fe400008f0eff */
[----:B------:R-:W-:-:S02]  /*0810*/  R2UR UR23, R7 ;  /* 0x00000000071772ca */ /* 0x000fc400000e0000 */
[C---:B------:R-:W-:Y:S01]  /*0820*/  SHF.L.U32 R7, R32.reuse, 0x5, RZ ;  /* 0x0000000520077819 */ /* 0x040fe200000006ff */
[----:B------:R1:W5:Y:S01]  /*0830*/  LDG.E.U16 R36, desc[UR26][R4.64] ;  /* 0x0000001a04247981 */ /* 0x000362000c1e1500 */
[-C--:B------:R-:W-:Y:S02]  /*0840*/  LEA.HI.X.SX32 R9, R27, R31.reuse, 0x1, P4 ;  /* 0x0000001f1b097211 */ /* 0x080fe400020f0eff */
[-C--:B------:R-:W-:Y:S02]  /*0850*/  LEA.HI.X.SX32 R25, R25, R31.reuse, 0x1, P5 ;  /* 0x0000001f19197211 */ /* 0x080fe400028f0eff */
[-C--:B------:R-:W-:Y:S01]  /*0860*/  LEA.HI.X.SX32 R27, R35, R31.reuse, 0x1, P3 ;  /* 0x0000001f231b7211 */ /* 0x080fe200018f0eff */
[----:B------:R3:W5:Y:S01]  /*0870*/  LDG.E.U16 R8, desc[UR26][R8.64] ;  /* 0x0000001a08087981 */ /* 0x000762000c1e1500 */
[-C--:B------:R-:W-:Y:S02]  /*0880*/  LEA.HI.X.SX32 R29, R29, R31.reuse, 0x1, P6 ;  /* 0x0000001f1d1d7211 */ /* 0x080fe400030f0eff */
[----:B------:R-:W-:Y:S01]  /*0890*/  LEA.HI.X.SX32 R31, R37, R31, 0x1, P2 ;  /* 0x0000001f251f7211 */ /* 0x000fe200010f0eff */
[----:B------:R4:W5:Y:S01]  /*08a0*/  LDG.E.U16 R35, desc[UR26][R2.64] ;  /* 0x0000001a02237981 */ /* 0x000962000c1e1500 */
[----:B-1----:R-:W-:-:S02]  /*08b0*/  SHF.L.U32 R4, R32, 0x1, RZ ;  /* 0x0000000120047819 */ /* 0x002fc400000006ff */
[----:B------:R-:W-:Y:S01]  /*08c0*/  LOP3.LUT R7, R7, 0x1800, RZ, 0xc0, !PT ;  /* 0x0000180007077812 */ /* 0x000fe200078ec0ff */
[----:B------:R4:W5:Y:S01]  /*08d0*/  LDG.E.U16 R24, desc[UR26][R24.64] ;  /* 0x0000001a18187981 */ /* 0x000962000c1e1500 */
[----:B0-----:R-:W-:Y:S02]  /*08e0*/  R2UR UR11, R34 ;  /* 0x00000000220b72ca */ /* 0x001fe400000e0000 */
[----:B---3--:R-:W-:Y:S01]  /*08f0*/  LOP3.LUT R9, R7, 0x7e, R4, 0xf8, !PT ;  /* 0x0000007e07097812 */ /* 0x008fe200078ef804 */
[----:B------:R4:W5:Y:S04]  /*0900*/  LDG.E.U16 R26, desc[UR26][R26.64] ;  /* 0x0000001a1a1a7981 */ /* 0x000968000c1e1500 */
[----:B------:R4:W5:Y:S01]  /*0910*/  LDG.E.U16 R28, desc[UR26][R28.64] ;  /* 0x0000001a1c1c7981 */ /* 0x000962000c1e1500 */
[----:B------:R-:W-:-:S03]  /*0920*/  LOP3.LUT R7, R9, 0x10, RZ, 0x3c, !PT ;  /* 0x0000001009077812 */ /* 0x000fc600078e3cff */
[----:B------:R4:W5:Y:S01]  /*0930*/  LDG.E.U16 R30, desc[UR26][R30.64] ;  /* 0x0000001a1e1e7981 */ /* 0x000962000c1e1500 */
[----:B--2---:R-:W-:Y:S05]  /*0940*/  @P0 BRA `(.L_x_5) ;  /* 0x0000000000180947 */ /* 0x004fea0003800000 */
[----:B------:R-:W-:Y:S01]  /*0950*/  ELECT P1, URZ, PT ;  /* 0x0000000000ff782f */ /* 0x000fe20003820000 */
[----:B----4-:R-:W-:Y:S01]  /*0960*/  HFMA2 R2, -RZ, RZ, 0, 5.9604644775390625e-08 ;  /* 0x00000001ff027431 */ /* 0x010fe200000001ff */
[----:B------:R-:W-:Y:S01]  /*0970*/  UMOV UR4, 0x40 ;  /* 0x0000004000047882 */ /* 0x000fe20000000000 */
[----:B------:R-:W-:Y:S01]  /*0980*/  UVIRTCOUNT.DEALLOC.SMPOOL 0x80 ;  /* 0x000000800000784c */ /* 0x000fe20000000000 */
[----:B------:R-:W-:-:S09]  /*0990*/  ULEA UR4, UR6, UR4, 0x18 ;  /* 0x0000000406047291 */ /* 0x000fd2000f8ec0ff */
[----:B------:R0:W-:Y:S03]  /*09a0*/  @P1 STS.U8 [UR4], R2 ;  /* 0x00000002ff001988 */ /* 0x0001e60008000004 */
.L_x_5:
[----:B------:R-:W1:Y:S01]  /*09b0*/  LDCU UR4, c[0x0][0x3c8] ;  /* 0x00007900ff0477ac */ /* 0x000e620008000800 */
[----:B0---4-:R-:W0:Y:S01]  /*09c0*/  LDC.64 R2, c[0x0][0x388] ;  /* 0x0000e200ff027b82 */ /* 0x011e220000000a00 */
[----:B------:R-:W-:Y:S01]  /*09d0*/  LOP3.LUT R5, R32, 0xf, RZ, 0xc0, !PT ;  /* 0x0000000f20057812 */ /* 0x000fe200078ec0ff */
[----:B-----5:R-:W-:Y:S01]  /*09e0*/  STS.U16 [R9+UR10+0x400], R22 ;  /* 0x0004001609007988 */ /* 0x020fe2000800040a */
[----:B------:R-:W-:Y:S01]  /*09f0*/  UIMAD UR8, UR7, UR8, URZ ;  /* 0x00000008070872a4 */ /* 0x000fe2000f8e02ff */
[C---:B------:R-:W-:Y:S01]  /*0a00*/  LOP3.LUT R11, R9.reuse, 0x20, RZ, 0x3c, !PT ;  /* 0x00000020090b7812 */ /* 0x040fe200078e3cff */
[----:B------:R-:W-:Y:S01]  /*0a10*/  UMOV UR16, 0x1 ;  /* 0x0000000100107882 */ /* 0x000fe20000000000 */
[----:B------:R2:W-:Y:S01]  /*0a20*/  STS.U16 [R9+UR10], R33 ;  /* 0x0000002109007988 */ /* 0x0005e2000800040a */
[----:B------:R-:W-:Y:S01]  /*0a30*/  USHF.L.U32 UR6, UR8, 0x1, URZ ;  /* 0x0000000108067899 */ /* 0x000fe200080006ff */
[----:B------:R-:W-:Y:S01]  /*0a40*/  LOP3.LUT R13, R9, 0x30, RZ, 0x3c, !PT ;  /* 0x00000030090d7812 */ /* 0x000fe200078e3cff */
[----:B------:R-:W-:-:S02]  /*0a50*/  UIADD3 UR13, UPT, UPT, UR10, 0x2600, URZ ;  /* 0x000026000a0d7890 */ /* 0x000fc4000fffe0ff */
[----:B------:R1:W-:Y:S01]  /*0a60*/  STS.U16 [R7+UR10+0x80], R6 ;  /* 0x0000800607007988 */ /* 0x0003e2000800040a */
[C---:B------:R-:W-:Y:S01]  /*0a70*/  LOP3.LUT R15, R9.reuse, 0x40, RZ, 0x3c, !PT ;  /* 0x00000040090f7812 */ /* 0x040fe200078e3cff */
[----:B------:R-:W3:Y:S01]  /*0a80*/  LDCU UR28, c[0x0][0x3f0] ;  /* 0x00007e00ff1c77ac */ /* 0x000ee20008000800 */
[C---:B------:R-:W-:Y:S01]  /*0a90*/  LOP3.LUT R17, R9.reuse, 0x50, RZ, 0x3c, !PT ;  /* 0x0000005009117812 */ /* 0x040fe200078e3cff */
[----:B------:R4:W-:Y:S01]  /*0aa0*/  STS.U16 [R7+UR10+0x480], R35 ;  /* 0x0004802307007988 */ /* 0x0009e2000800040a */
[C---:B------:R-:W-:Y:S01]  /*0ab0*/  LOP3.LUT R19, R9.reuse, 0x60, RZ, 0x3c, !PT ;  /* 0x0000006009137812 */ /* 0x040fe200078e3cff */
[----:B------:R-:W0:Y:S01]  /*0ac0*/  LDCU.64 UR14, c[0x0][0x3d0] ;  /* 0x00007a00ff0e77ac */ /* 0x000e220008000a00 */
[----:B--2---:R-:W-:Y:S01]  /*0ad0*/  LOP3.LUT R9, R9, 0x70, RZ, 0x3c, !PT ;  /* 0x0000007009097812 */ /* 0x004fe200078e3cff */
[----:B------:R-:W-:Y:S01]  /*0ae0*/  STS.U16 [R11+UR10+0x100], R10 ;  /* 0x0001000a0b007988 */ /* 0x000fe2000800040a */
[----:B------:R-:W-:Y:S01]  /*0af0*/  LOP3.LUT P1, RZ, R32, 0xff, RZ, 0xc0, !PT ;  /* 0x000000ff20ff7812 */ /* 0x000fe2000782c0ff */
[----:B-1----:R-:W-:Y:S01]  /*0b00*/  IMAD R6, R5, UR4, RZ ;  /* 0x0000000405067c24 */ /* 0x002fe2000f8e02ff */
[----:B------:R-:W-:Y:S01]  /*0b10*/  UIMAD.WIDE UR4, UR8, 0x2, URZ ;  /* 0x00000002080478a5 */ /* 0x000fe2000f8e02ff */
[----:B------:R-:W-:Y:S01]  /*0b20*/  STS.U16 [R11+UR10+0x500], R36 ;  /* 0x000500240b007988 */ /* 0x000fe2000800040a */
[----:B------:R-:W-:-:S02]  /*0b30*/  ULOP3.LUT UR8, UR23, 0x4, URZ, 0xc0, !UPT ;  /* 0x0000000417087892 */ /* 0x000fc4000f8ec0ff */
[C---:B----4-:R-:W-:Y:S01]  /*0b40*/  SHF.L.U32 R7, R6.reuse, 0x1, RZ ;  /* 0x0000000106077819 */ /* 0x050fe200000006ff */
[----:B------:R-:W-:Y:S01]  /*0b50*/  STS.U16 [R13+UR10+0x180], R12 ;  /* 0x0001800c0d007988 */ /* 0x000fe2000800040a */
[----:B------:R-:W-:Y:S01]  /*0b60*/  IMAD.HI R6, R6, 0x2, RZ ;  /* 0x0000000206067827 */ /* 0x000fe200078e02ff */
[----:B------:R-:W1:Y:S01]  /*0b70*/  LDCU UR17, c[0x0][0x3d8] ;  /* 0x00007b00ff1177ac */ /* 0x000e620008000800 */
[----:B0-----:R-:W-:Y:S01]  /*0b80*/  IADD3 R34, P2, P3, R7, UR6, R2 ;  /* 0x0000000607227c10 */ /* 0x001fe2000fb5e002 */
[----:B------:R0:W-:Y:S01]  /*0b90*/  STS.U16 [R13+UR10+0x580], R8 ;  /* 0x000580080d007988 */ /* 0x0001e2000800040a */
[----:B------:R-:W-:Y:S01]  /*0ba0*/  PRMT R7, RZ, 0x7610, R7 ;  /* 0x00007610ff077816 */ /* 0x000fe20000000007 */
[----:B------:R-:W-:Y:S01]  /*0bb0*/  USHF.L.U32 UR6, UR23, 0x15, URZ ;  /* 0x0000001517067899 */ /* 0x000fe200080006ff */
[----:B------:R-:W-:Y:S01]  /*0bc0*/  IADD3.X R6, PT, PT, R6, UR5, R3, P2, P3 ;  /* 0x0000000506067c10 */ /* 0x000fe200097e6403 */
[----:B------:R-:W-:Y:S01]  /*0bd0*/  STS.U16 [R15+UR10+0x200], R14 ;  /* 0x0002000e0f007988 */ /* 0x000fe2000800040a */
[----:B------:R-:W-:Y:S01]  /*0be0*/  VOTEU.ALL UP0, P1 ;  /* 0x0000000000ff7886 */ /* 0x000fe20000800000 */
[----:B------:R-:W-:Y:S01]  /*0bf0*/  ULOP3.LUT UR6, UR6, 0x600000, URZ, 0xc0, !UPT ;  /* 0x0060000006067892 */ /* 0x000fe2000f8ec0ff */
[----:B---3--:R-:W-:Y:S01]  /*0c00*/  ISETP.LT.AND P2, PT, RZ, UR28, PT ;  /* 0x0000001cff007c0c */ /* 0x008fe2000bf41270 */
[----:B------:R-:W-:Y:S01]  /*0c10*/  STS.U16 [R15+UR10+0x600], R24 ;  /* 0x000600180f007988 */ /* 0x000fe2000800040a */
[----:B------:R-:W-:Y:S01]  /*0c20*/  VOTEU.ALL UP1, P1 ;  /* 0x0000000000ff7886 */ /* 0x000fe20000820000 */
[----:B------:R-:W-:-:S02]  /*0c30*/  ULEA UR12, UR8, UR6, 0x2 ;  /* 0x00000006080c7291 */ /* 0x000fc4000f8e10ff */
[----:B------:R-:W-:-:S04]  /*0c40*/  @!UP0 UIADD3 UR4, UPT, UPT, -UR16, 0x100000, URZ ;  /* 0x0010000010048890 */ /* 0x000fc8000fffe1ff */
[----:B------:R-:W-:Y:S02]  /*0c50*/  @!UP0 USHF.L.U32 UR5, UR4, 0xb, URZ ;  /* 0x0000000b04058899 */ /* 0x000fe400080006ff */
[----:B------:R-:W-:Y:S01]  /*0c60*/  @!UP0 USHF.L.U32 UR4, UR4, 0x1, URZ ;  /* 0x0000000104048899 */ /* 0x000fe200080006ff */
[----:B------:R-:W-:Y:S01]  /*0c70*/  STS.U16 [R17+UR10+0x280], R16 ;  /* 0x0002801011007988 */ /* 0x000fe2000800040a */
[----:B0-----:R-:W-:Y:S01]  /*0c80*/  SHF.R.U32.HI R8, RZ, 0x4, R32 ;  /* 0x00000004ff087819 */ /* 0x001fe20000011620 */
[----:B------:R-:W-:Y:S02]  /*0c90*/  UIADD3 UR12, UPT, UPT, UR11, UR12, URZ ;  /* 0x0000000c0b0c7290 */ /* 0x000fe4000fffe0ff */
[----:B------:R-:W-:Y:S01]  /*0ca0*/  STS.U16 [R17+UR10+0x680], R26 ;  /* 0x0006801a11007988 */ /* 0x000fe2000800040a */
[----:B------:R-:W-:-:S03]  /*0cb0*/  SGXT.U32 R2, R8, 0x4 ;  /* 0x000000040802781a */ /* 0x000fc60000000000 */
[----:B------:R-:W-:Y:S02]  /*0cc0*/  STS.U16 [R19+UR10+0x300], R18 ;  /* 0x0003001213007988 */ /* 0x000fe4000800040a */
[----:B------:R-:W-:Y:S02]  /*0cd0*/  IMAD R3, R2, UR9, RZ ;  /* 0x0000000902037c24 */ /* 0x000fe4000f8e02ff */
[----:B------:R-:W-:Y:S03]  /*0ce0*/  STS.U16 [R19+UR10+0x700], R28 ;  /* 0x0007001c13007988 */ /* 0x000fe6000800040a */
[C---:B------:R-:W-:Y:S01]  /*0cf0*/  LEA R34, P3, R3.reuse, R34, 0x1 ;  /* 0x0000002203227211 */ /* 0x040fe200078608ff */
[----:B------:R-:W-:Y:S03]  /*0d00*/  STS.U16 [R9+UR10+0x380], R20 ;  /* 0x0003801409007988 */ /* 0x000fe6000800040a */
[----:B------:R-:W-:Y:S01]  /*0d10*/  LEA.HI.X.SX32 R35, R3, R6, 0x1, P3 ;  /* 0x0000000603237211 */ /* 0x000fe200018f0eff */
[----:B------:R0:W-:Y:S01]  /*0d20*/  STS.U16 [R9+UR10+0x780], R30 ;  /* 0x0007801e09007988 */ /* 0x0001e2000800040a */
[----:B------:R-:W-:Y:S01]  /*0d30*/  STTM.x16 tmem[UR12], RZ ;  /* 0x000000ff000079ed */ /* 0x000fe2000824000c */
[----:B------:R-:W2:Y:S02]  /*0d40*/  FENCE.VIEW.ASYNC.T ;  /* 0x00000000000073c6 */ /* 0x000ea40000000200 */
[----:B--2---:R-:W-:Y:S08]  /*0d50*/  BAR.SYNC.DEFER_BLOCKING 0x0 ;  /* 0x0000000000007b1d */ /* 0x004ff00000010000 */
[----:B0-----:R-:W0:Y:S01]  /*0d60*/  LDC.64 R8, c[0x0][0x390] ;  /* 0x0000e400ff087b82 */ /* 0x001e220000000a00 */
[----:B------:R-:W2:Y:S02]  /*0d70*/  FENCE.VIEW.ASYNC.S ;  /* 0x00000000000073c6 */ /* 0x000ea40000000000 */
[----:B--2---:R2:W3:Y:S05]  /*0d80*/  @!UP1 SYNCS.EXCH.64 URZ, [UR13], UR4 ;  /* 0x000000040dff95b2 */ /* 0x0044ea0008000100 */
[----:B---3--:R-:W-:Y:S06]  /*0d90*/  BAR.SYNC.DEFER_BLOCKING 0x0 ;  /* 0x0000000000007b1d */ /* 0x008fec0000010000 */
[----:B------:R-:W3:Y:S01]  /*0da0*/  @P2 LDG.E.U16 R7, desc[UR26][R34.64] ;  /* 0x0000001a22072981 */ /* 0x000ee2000c1e1500 */
[----:B------:R-:W-:Y:S01]  /*0db0*/  UIMAD UR14, UR7, UR14, URZ ;  /* 0x0000000e070e72a4 */ /* 0x000fe2000f8e02ff */
[----:B------:R-:W-:Y:S01]  /*0dc0*/  IMAD R5, R5, UR15, RZ ;  /* 0x0000000f05057c24 */ /* 0x000fe2000f8e02ff */
[----:B------:R-:W-:Y:S01]  /*0dd0*/  SHF.R.S32.HI R6, RZ, 0x6, R32 ;  /* 0x00000006ff067819 */ /* 0x000fe20000011420 */
[----:B------:R-:W-:Y:S01]  /*0de0*/  VOTEU.ALL UP1, P1 ;  /* 0x0000000000ff7886 */ /* 0x000fe20000820000 */
[----:B--2---:R-:W-:-:S02]  /*0df0*/  USHF.L.U32 UR4, UR14, 0x1, URZ ;  /* 0x000000010e047899 */ /* 0x004fc400080006ff */
[----:B------:R-:W-:-:S04]  /*0e00*/  @!UP0 UIADD3 UR18, UPT, UPT, -UR16, 0x100000, URZ ;  /* 0x0010000010128890 */ /* 0x000fc8000fffe1ff */
[----:B------:R-:W-:Y:S02]  /*0e10*/  @!UP0 USHF.L.U32 UR19, UR18, 0xb, URZ ;  /* 0x0000000b12138899 */ /* 0x000fe400080006ff */
[----:B------:R-:W-:Y:S02]  /*0e20*/  @!UP0 USHF.L.U32 UR18, UR18, 0x1, URZ ;  /* 0x0000000112128899 */ /* 0x000fe400080006ff */
[----:B------:R-:W-:Y:S01]  /*0e30*/  UIADD3 UR22, UPT, UPT, UR10, 0x2200, URZ ;  /* 0x000022000a167890 */ /* 0x000fe2000fffe0ff */
[----:B------:R-:W-:Y:S02]  /*0e40*/  SHF.L.U32 R3, R5, 0x1, RZ ;  /* 0x0000000105037819 */ /* 0x000fe400000006ff */
[----:B------:R-:W-:Y:S02]  /*0e50*/  PRMT R23, RZ, 0x7610, R23 ;  /* 0x00007610ff177816 */ /* 0x000fe40000000017 */
[----:B0-----:R-:W-:Y:S01]  /*0e60*/  IADD3 R32, P3, P4, R3, UR4, R8 ;  /* 0x0000000403207c10 */ /* 0x001fe2000fc7e008 */
[----:B------:R-:W-:Y:S01]  /*0e70*/  UIMAD.WIDE UR4, UR14, 0x2, URZ ;  /* 0x000000020e0478a5 */ /* 0x000fe2000f8e02ff */
[----:B------:R-:W-:Y:S01]  /*0e80*/  SGXT R8, R6, 0x1 ;  /* 0x000000010608781a */ /* 0x000fe20000000200 */
[----:B------:R-:W-:Y:S01]  /*0e90*/  IMAD.HI R6, R5, 0x2, RZ ;  /* 0x0000000205067827 */ /* 0x000fe200078e02ff */
[----:B------:R-:W-:-:S02]  /*0ea0*/  UIADD3 UR14, UPT, UPT, UR11, 0x20, URZ ;  /* 0x000000200b0e7890 */ /* 0x000fc4000fffe0ff */
[----:B------:R-:W-:Y:S01]  /*0eb0*/  LOP3.LUT R5, R8, 0x90, RZ, 0xc0, !PT ;  /* 0x0000009008057812 */ /* 0x000fe200078ec0ff */
[----:B-1----:R-:W-:Y:S01]  /*0ec0*/  IMAD R3, R2, UR17, RZ ;  /* 0x0000001102037c24 */ /* 0x002fe2000f8e02ff */
[----:B------:R-:W-:Y:S01]  /*0ed0*/  IADD3.X R6, PT, PT, R6, UR5, R9, P3, P4 ;  /* 0x0000000506067c10 */ /* 0x000fe20009fe8409 */
[----:B------:R0:W1:Y:S01]  /*0ee0*/  @!UP1 SYNCS.EXCH.64 URZ, [UR10+0x2608], UR18 ;  /* 0x002608120aff95b2 */ /* 0x0000620008000100 */
[----:B------:R-:W-:-:S04]  /*0ef0*/  @!UP0 UIADD3 UR4, UPT, UPT, -UR16, 0x100000, URZ ;  /* 0x0010000010048890 */ /* 0x000fc8000fffe1ff */
[----:B------:R-:W-:Y:S02]  /*0f00*/  @!UP0 USHF.L.U32 UR5, UR4, 0xb, URZ ;  /* 0x0000000b04058899 */ /* 0x000fe400080006ff */
[----:B------:R-:W-:Y:S01]  /*0f10*/  @!UP0 USHF.L.U32 UR4, UR4, 0x1, URZ ;  /* 0x0000000104048899 */ /* 0x000fe200080006ff */
[----:B------:R-:W-:Y:S01]  /*0f20*/  VOTEU.ALL UP1, P1 ;  /* 0x0000000000ff7886 */ /* 0x000fe20000820000 */
[----:B------:R-:W-:Y:S02]  /*0f30*/  LEA R32, P3, R3, R32, 0x1 ;  /* 0x0000002003207211 */ /* 0x000fe400078608ff */
[----:B------:R-:W-:Y:S02]  /*0f40*/  LOP3.LUT R2, R5, 0x17e, R4, 0x78, !PT ;  /* 0x0000017e05027812 */ /* 0x000fe400078e7804 */
[----:B------:R-:W-:Y:S02]  /*0f50*/  LEA.HI.X.SX32 R33, R3, R6, 0x1, P3 ;  /* 0x0000000603217211 */ /* 0x000fe400018f0eff */
[----:B------:R-:W-:Y:S01]  /*0f60*/  ISETP.EQ.U32.AND P3, PT, RZ, UR23, P2 ;  /* 0x00000017ff007c0c */ /* 0x000fe20009762070 */
[----:B---3--:R0:W-:Y:S01]  /*0f70*/  STS.U16 [R2+UR10+0x2000], R7 ;  /* 0x0020000702007988 */ /* 0x0081e2000800040a */
[----:B-1----:R1:W-:Y:S06]  /*0f80*/  MEMBAR.ALL.CTA ;  /* 0x0000000000007992 */ /* 0x0023ec0000008000 */
[----:B-1----:R-:W-:Y:S04]  /*0f90*/  FENCE.VIEW.ASYNC.S ;  /* 0x00000000000073c6 */ /* 0x002fe80000000000 */
[----:B------:R-:W1:Y:S02]  /*0fa0*/  FENCE.VIEW.ASYNC.S ;  /* 0x00000000000073c6 */ /* 0x000e640000000000 */
[----:B-1----:R0:W1:Y:S02]  /*0fb0*/  @!UP1 SYNCS.EXCH.64 URZ, [UR10+0x2200], UR4 ;  /* 0x002200040aff95b2 */ /* 0x0020640008000100 */
[----:B-1----:R-:W-:Y:S06]  /*0fc0*/  BAR.SYNC.DEFER_BLOCKING 0x0 ;  /* 0x0000000000007b1d */ /* 0x002fec0000010000 */
[----:B0-----:R-:W-:Y:S05]  /*0fd0*/  @!P3 BRA `(.L_x_6) ;  /* 0x00000000005cb947 */ /* 0x001fea0003800000 */
[----:B------:R-:W-:Y:S02]  /*0fe0*/  UIADD3 UR5, UPT, UPT, UR10, 0x2000, URZ ;  /* 0x000020000a057890 */ /* 0x000fe4000fffe0ff */
[----:B------:R-:W-:Y:S02]  /*0ff0*/  USHF.R.U32.HI UR4, URZ, 0x4, UR10 ;  /* 0x00000004ff047899 */ /* 0x000fe4000801160a */
[----:B------:R-:W-:Y:S02]  /*1000*/  USHF.R.U32.HI UR5, URZ, 0x4, UR5 ;  /* 0x00000004ff057899 */ /* 0x000fe40008011605 */
[----:B------:R-:W-:Y:S02]  /*1010*/  USGXT.U32 UR4, UR4, 0xe ;  /* 0x0000000e0404789a */ /* 0x000fe40008000000 */
[----:B------:R-:W-:Y:S01]  /*1020*/  USGXT.U32 UR16, UR5, 0xe ;  /* 0x0000000e0510789a */ /* 0x000fe20008000000 */
[----:B------:R-:W-:Y:S01]  /*1030*/  UMOV UR18, 0x800100 ;  /* 0x0080010000127882 */ /* 0x000fe20000000000 */
[----:B------:R-:W-:Y:S01]  /*1040*/  UMOV UR19, 0x40004040 ;  /* 0x4000404000137882 */ /* 0x000fe20000000000 */
[----:B------:R-:W-:Y:S01]  /*1050*/  UMOV UR5, URZ ;  /* 0x000000ff00057c82 */ /* 0x000fe20008000000 */
[----:B------:R-:W-:-:S02]  /*1060*/  ULOP3.LUT UR20, UR4, 0x800000, URZ, 0xfc, !UPT ;  /* 0x0080000004147892 */ /* 0x000fc4000f8efcff */
[----:B------:R-:W-:Y:S02]  /*1070*/  UIADD3 UR24, UPT, UPT, UR11, 0x30, URZ ;  /* 0x000000300b187890 */ /* 0x000fe4000fffe0ff */
[----:B------:R-:W-:Y:S01]  /*1080*/  UIADD3.64 UR18, UPT, UPT, UR4, UR18, URZ ;  /* 0x0000001204127297 */ /* 0x000fe2000fffe0ff */
[----:B------:R-:W-:Y:S01]  /*1090*/  UMOV UR30, 0x0 ;  /* 0x00000000001e7882 */ /* 0x000fe20000000000 */
[----:B------:R-:W-:Y:S01]  /*10a0*/  UMOV UR31, 0x8048010 ;  /* 0x08048010001f7882 */ /* 0x000fe20000000000 */
[----:B------:R-:W-:Y:S01]  /*10b0*/  UMOV UR4, UR22 ;  /* 0x0000001600047c82 */ /* 0x000fe20008000000 */
[----:B------:R-:W-:Y:S01]  /*10c0*/  UMOV UR17, 0xc0004010 ;  /* 0xc000401000117882 */ /* 0x000fe20000000000 */
[----:B------:R-:W-:Y:S01]  /*10d0*/  UMOV UR21, 0x40004040 ;  /* 0x4000404000157882 */ /* 0x000fe20000000000 */
[----:B------:R-:W-:Y:S01]  /*10e0*/  UMOV UR32, 0x0 ;  /* 0x0000000000207882 */ /* 0x000fe20000000000 */
[----:B------:R-:W-:Y:S01]  /*10f0*/  UMOV UR33, 0x8048010 ;  /* 0x0804801000217882 */ /* 0x000fe20000000000 */
[----:B------:R-:W-:Y:S01]  /*1100*/  UMOV UR4, UR4 ;  /* 0x0000000400047c82 */ /* 0x000fe20008000000 */
[----:B------:R0:W-:Y:S01]  /*1110*/  UTCHMMA gdesc[UR20], gdesc[UR16], tmem[UR14], tmem[UR30], idesc[UR31], !UPT ;  /* 0x00ff1e10140075ea */ /* 0x0001e2000f80000e */
[----:B------:R0:W-:Y:S01]  /*1120*/  UTCHMMA gdesc[UR18], gdesc[UR16], tmem[UR24], tmem[UR32], idesc[UR33], !UPT ;  /* 0x00ff2010120075ea */ /* 0x0001e2000f800018 */
[----:B------:R0:W-:Y:S01]  /*1130*/  UTCBAR [UR4], URZ ;  /* 0x000000ff040073e9 */ /* 0x0001e200080000ff */
[----:B------:R-:W-:Y:S01]  /*1140*/  NOP ;  /* 0x0000000000007918 */ /* 0x000fe20000000000 */
.L_x_6:
[----:B------:R-:W-:Y:S05]  /*1150*/  @!P2 BRA `(.L_x_7) ;  /* 0x000000000008a947 */ /* 0x000fea0003800000 */
[----:B------:R-:W1:Y:S02]  /*1160*/  SYNCS.PHASECHK.TRANS64.TRYWAIT P4, [UR10+0x2200], RZ ;  /* 0x002200ffff0075a7 */ /* 0x000e64000808110a */
[----:B-1----:R-:W-:Y:S05]  /*1170*/  @!P4 BRA `(.L_x_8) ;  /* 0x0000002400ccc947 */ /* 0x002fea0003800000 */
.L_x_7:
[----:B------:R-:W-:Y:S06]  /*1180*/  BAR.SYNC.DEFER_BLOCKING 0x0 ;  /* 0x0000000000007b1d */ /* 0x000fec0000010000 */
[----:B0-----:R-:W0:Y:S01]  /*1190*/  LDCU UR4, c[0x0][0x3a8] ;  /* 0x00007500ff0477ac */ /* 0x001e220008000800 */
[----:B------:R-:W0:Y:S01]  /*11a0*/  LDTM.x16 R4, tmem[UR12+0x20] ;  /* 0x0000200c000479ee */ /* 0x000e220008240000 */
[----:B------:R-:W-:Y:S01]  /*11b0*/  UIADD3 UR18, UPT, UPT, UR11, 0x40, URZ ;  /* 0x000000400b127890 */ /* 0x000fe2000fffe0ff */
[----:B------:R-:W1:Y:S01]  /*11c0*/  @!P1 SYNCS.CCTL.IV [UR10+0x2200] ;  /* 0x00220000ff0099b1 */ /* 0x000e62000800000a */
[----:B0-----:R-:W-:Y:S01]  /*11d0*/  FMUL R3, R4, UR4 ;  /* 0x0000000404037c20 */ /* 0x001fe20008400000 */
[----:B------:R-:W-:Y:S01]  /*11e0*/  FMUL R20, R5, UR4 ;  /* 0x0000000405147c20 */ /* 0x000fe20008400000 */
[----:B------:R-:W-:Y:S01]  /*11f0*/  FMUL R21, R6, UR4 ;  /* 0x0000000406157c20 */ /* 0x000fe20008400000 */
[----:B------:R-:W-:Y:S01]  /*1200*/  FMUL R22, R7, UR4 ;  /* 0x0000000407167c20 */ /* 0x000fe20008400000 */
[----:B------:R-:W-:Y:S01]  /*1210*/  FMUL R25, R8, UR4 ;  /* 0x0000000408197c20 */ /* 0x000fe20008400000 */
[----:B------:R-:W-:Y:S01]  /*1220*/  UIADD3 UR19, UPT, UPT, UR6, UR18, URZ ;  /* 0x0000001206137290 */ /* 0x000fe2000fffe0ff */
[----:B------:R-:W-:Y:S01]  /*1230*/  NOP ;  /* 0x0000000000007918 */ /* 0x000fe20000000000 */
[----:B------:R-:W-:Y:S01]  /*1240*/  FMNMX3 R21, R3, R20, R21, !PT ;  /* 0x0000001403157276 */ /* 0x000fe20007800015 */
[----:B------:R-:W-:Y:S01]  /*1250*/  FMUL R3, R9, UR4 ;  /* 0x0000000409037c20 */ /* 0x000fe20008400000 */
[----:B------:R-:W-:Y:S01]  /*1260*/  FMUL R20, R10, UR4 ;  /* 0x000000040a147c20 */ /* 0x000fe20008400000 */
[----:B------:R0:W5:Y:S01]  /*1270*/  @P2 LDG.E.U16 R23, desc[UR26][R32.64] ;  /* 0x0000001a20172981 */ /* 0x000162000c1e1500 */
[----:B------:R-:W-:Y:S01]  /*1280*/  FMNMX3 R25, R21, R22, R25, !PT ;  /* 0x0000001615197276 */ /* 0x000fe20007800019 */
[----:B------:R-:W-:Y:S01]  /*1290*/  FMUL R21, R11, UR4 ;  /* 0x000000040b157c20 */ /* 0x000fe20008400000 */
[----:B------:R-:W-:Y:S01]  /*12a0*/  FMUL R22, R12, UR4 ;  /* 0x000000040c167c20 */ /* 0x000fe20008400000 */
[----:B------:R-:W-:Y:S01]  /*12b0*/  ULEA UR19, UR8, UR19, 0x1 ;  /* 0x0000001308137291 */ /* 0x000fe2000f8e08ff */
[----:B------:R-:W-:Y:S01]  /*12c0*/  FMNMX3 R25, R25, R3, R20, !PT ;  /* 0x0000000319197276 */ /* 0x000fe20007800014 */
[----:B------:R-:W-:Y:S01]  /*12d0*/  FMUL R3, R13, UR4 ;  /* 0x000000040d037c20 */ /* 0x000fe20008400000 */
[----:B------:R-:W-:-:S02]  /*12e0*/  FMUL R20, R14, UR4 ;  /* 0x000000040e147c20 */ /* 0x000fc40008400000 */
[----:B------:R-:W-:Y:S01]  /*12f0*/  FMNMX3 R25, R25, R21, R22, !PT ;  /* 0x0000001519197276 */ /* 0x000fe20007800016 */
[----:B------:R-:W-:Y:S01]  /*1300*/  FMUL R21, R15, UR4 ;  /* 0x000000040f157c20 */ /* 0x000fe20008400000 */
[----:B------:R-:W-:Y:S02]  /*1310*/  FMUL R22, R16, UR4 ;  /* 0x0000000410167c20 */ /* 0x000fe40008400000 */
[----:B------:R-:W-:Y:S01]  /*1320*/  FMNMX3 R25, R25, R3, R20, !PT ;  /* 0x0000000319197276 */ /* 0x000fe20007800014 */
[----:B------:R-:W-:Y:S01]  /*1330*/  FMUL R3, R17, UR4 ;  /* 0x0000000411037c20 */ /* 0x000fe20008400000 */
[----:B------:R-:W-:Y:S02]  /*1340*/  FMUL R20, R18, UR4 ;  /* 0x0000000412147c20 */ /* 0x000fe40008400000 */
[----:B------:R-:W-:Y:S01]  /*1350*/  FMNMX3 R22, R25, R21, R22, !PT ;  /* 0x0000001519167276 */ /* 0x000fe20007800016 */
[----:B------:R-:W-:-:S03]  /*1360*/  FMUL R21, R19, UR4 ;  /* 0x0000000413157c20 */ /* 0x000fc60008400000 */
[----:B------:R-:W-:-:S04]  /*1370*/  FMNMX3 R20, R22, R3, R20, !PT ;  /* 0x0000000316147276 */ /* 0x000fc80007800014 */
[----:B------:R-:W-:-:S05]  /*1380*/  FMNMX3 R3, R20, -INF , R21, !PT ;  /* 0xff80000014037876 */ /* 0x000fca0007800015 */
[--C-:B------:R-:W-:Y:S01]  /*1390*/  FFMA R4, R4, UR4, -R3.reuse ;  /* 0x0000000404047c23 */ /* 0x100fe20008000803 */
[--C-:B------:R-:W-:Y:S01]  /*13a0*/  FFMA R5, R5, UR4, -R3.reuse ;  /* 0x0000000405057c23 */ /* 0x100fe20008000803 */
[--C-:B------:R-:W-:Y:S01]  /*13b0*/  FFMA R6, R6, UR4, -R3.reuse ;  /* 0x0000000406067c23 */ /* 0x100fe20008000803 */
[--C-:B------:R-:W-:Y:S01]  /*13c0*/  FFMA R7, R7, UR4, -R3.reuse ;  /* 0x0000000407077c23 */ /* 0x100fe20008000803 */
[----:B------:R-:W-:Y:S01]  /*13d0*/  FMUL R4, R4, 1.4426950216293334961 ;  /* 0x3fb8aa3b04047820 */ /* 0x000fe20000400000 */
[----:B------:R-:W-:Y:S01]  /*13e0*/  FMUL R5, R5, 1.4426950216293334961 ;  /* 0x3fb8aa3b05057820 */ /* 0x000fe20000400000 */
[----:B------:R-:W-:Y:S01]  /*13f0*/  FMUL R6, R6, 1.4426950216293334961 ;  /* 0x3fb8aa3b06067820 */ /* 0x000fe20000400000 */
[----:B------:R-:W-:Y:S01]  /*1400*/  FMUL R7, R7, 1.4426950216293334961 ;  /* 0x3fb8aa3b07077820 */ /* 0x000fe20000400000 */
[--C-:B------:R-:W-:Y:S01]  /*1410*/  FFMA R8, R8, UR4, -R3.reuse ;  /* 0x0000000408087c23 */ /* 0x100fe20008000803 */
[--C-:B------:R-:W-:Y:S01]  /*1420*/  FFMA R9, R9, UR4, -R3.reuse ;  /* 0x0000000409097c23 */ /* 0x100fe20008000803 */
[----:B------:R-:W-:Y:S01]  /*1430*/  MUFU.EX2 R4, R4 ;  /* 0x0000000400047308 */ /* 0x000fe20000000800 */
[--C-:B------:R-:W-:Y:S01]  /*1440*/  FFMA R10, R10, UR4, -R3.reuse ;  /* 0x000000040a0a7c23 */ /* 0x100fe20008000803 */
[----:B------:R-:W-:Y:S01]  /*1450*/  FMUL R8, R8, 1.4426950216293334961 ;  /* 0x3fb8aa3b08087820 */ /* 0x000fe20000400000 */
[----:B------:R-:W-:Y:S01]  /*1460*/  FMUL R9, R9, 1.4426950216293334961 ;  /* 0x3fb8aa3b09097820 */ /* 0x000fe20000400000 */
[--C-:B------:R-:W-:Y:S01]  /*1470*/  FFMA R11, R11, UR4, -R3.reuse ;  /* 0x000000040b0b7c23 */ /* 0x100fe20008000803 */
[----:B------:R-:W-:Y:S01]  /*1480*/  FMUL R10, R10, 1.4426950216293334961 ;  /* 0x3fb8aa3b0a0a7820 */ /* 0x000fe20000400000 */
[--C-:B------:R-:W-:Y:S01]  /*1490*/  FFMA R12, R12, UR4, -R3.reuse ;  /* 0x000000040c0c7c23 */ /* 0x100fe20008000803 */
[--C-:B------:R-:W-:Y:S01]  /*14a0*/  FFMA R13, R13, UR4, -R3.reuse ;  /* 0x000000040d0d7c23 */ /* 0x100fe20008000803 */
[----:B------:R-:W2:Y:S01]  /*14b0*/  MUFU.EX2 R5, R5 ;  /* 0x0000000500057308 */ /* 0x000ea20000000800 */
[----:B------:R-:W-:Y:S01]  /*14c0*/  FMUL R11, R11, 1.4426950216293334961 ;  /* 0x3fb8aa3b0b0b7820 */ /* 0x000fe20000400000 */
[----:B------:R-:W-:Y:S01]  /*14d0*/  FMUL R12, R12, 1.4426950216293334961 ;  /* 0x3fb8aa3b0c0c7820 */ /* 0x000fe20000400000 */
[----:B------:R-:W-:Y:S01]  /*14e0*/  FMUL R13, R13, 1.4426950216293334961 ;  /* 0x3fb8aa3b0d0d7820 */ /* 0x000fe20000400000 */
[--C-:B------:R-:W-:Y:S01]  /*14f0*/  FFMA R14, R14, UR4, -R3.reuse ;  /* 0x000000040e0e7c23 */ /* 0x100fe20008000803 */
[--C-:B------:R-:W-:Y:S01]  /*1500*/  FFMA R16, R16, UR4, -R3.reuse ;  /* 0x0000000410107c23 */ /* 0x100fe20008000803 */
[--C-:B------:R-:W-:Y:S01]  /*1510*/  FFMA R15, R15, UR4, -R3.reuse ;  /* 0x000000040f0f7c23 */ /* 0x100fe20008000803 */
[--C-:B------:R-:W-:Y:S01]  /*1520*/  FFMA R17, R17, UR4, -R3.reuse ;  /* 0x0000000411117c23 */ /* 0x100fe20008000803 */
[----:B------:R-:W3:Y:S01]  /*1530*/  MUFU.EX2 R6, R6 ;  /* 0x0000000600067308 */ /* 0x000ee20000000800 */
[----:B------:R-:W-:Y:S01]  /*1540*/  FMUL R14, R14, 1.4426950216293334961 ;  /* 0x3fb8aa3b0e0e7820 */ /* 0x000fe20000400000 */
[----:B------:R-:W-:Y:S01]  /*1550*/  FMUL R16, R16, 1.4426950216293334961 ;  /* 0x3fb8aa3b10107820 */ /* 0x000fe20000400000 */
[--C-:B------:R-:W-:Y:S01]  /*1560*/  FFMA R18, R18, UR4, -R3.reuse ;  /* 0x0000000412127c23 */ /* 0x100fe20008000803 */
[----:B------:R-:W-:Y:S01]  /*1570*/  FFMA R19, R19, UR4, -R3 ;  /* 0x0000000413137c23 */ /* 0x000fe20008000803 */
[----:B------:R-:W-:Y:S01]  /*1580*/  FMUL R15, R15, 1.4426950216293334961 ;  /* 0x3fb8aa3b0f0f7820 */ /* 0x000fe20000400000 */
[----:B------:R-:W-:Y:S01]  /*1590*/  FMUL R17, R17, 1.4426950216293334961 ;  /* 0x3fb8aa3b11117820 */ /* 0x000fe20000400000 */
[----:B------:R-:W-:Y:S01]  /*15a0*/  FMUL R18, R18, 1.4426950216293334961 ;  /* 0x3fb8aa3b12127820 */ /* 0x000fe20000400000 */
[----:B------:R-:W4:Y:S01]  /*15b0*/  MUFU.EX2 R7, R7 ;  /* 0x0000000700077308 */ /* 0x000f220000000800 */
[----:B--2---:R-:W-:Y:S01]  /*15c0*/  FADD R21, R4, R5 ;  /* 0x0000000504157221 */ /* 0x004fe20000000000 */
[----:B------:R-:W-:Y:S01]  /*15d0*/  FMUL R19, R19, 1.4426950216293334961 ;  /* 0x3fb8aa3b13137820 */ /* 0x000fe20000400000 */
[----:B------:R-:W-:-:S05]  /*15e0*/  F2FP.F16.F32.PACK_AB R4, R5, R4 ;  /* 0x000000040504723e */ /* 0x000fca00000000ff */
[----:B------:R-:W2:Y:S01]  /*15f0*/  MUFU.EX2 R8, R8 ;  /* 0x0000000800087308 */ /* 0x000ea20000000800 */
[----:B---3--:R-:W-:-:S07]  /*1600*/  FADD R20, R6, R21 ;  /* 0x0000001506147221 */ /* 0x008fce0000000000 */
[----:B------:R-:W3:Y:S01]  /*1610*/  MUFU.EX2 R9, R9 ;  /* 0x0000000900097308 */ /* 0x000ee20000000800 */
[C---:B----4-:R-:W-:Y:S01]  /*1620*/  FADD R21, R7.reuse, R20 ;  /* 0x0000001407157221 */ /* 0x050fe20000000000 */
[----:B------:R-:W-:-:S06]  /*1630*/  F2FP.F16.F32.PACK_AB R5, R7, R6 ;  /* 0x000000060705723e */ /* 0x000fcc00000000ff */
[----:B------:R-:W-:Y:S01]  /*1640*/  MUFU.EX2 R10, R10 ;  /* 0x0000000a000a7308 */ /* 0x000fe20000000800 */
[----:B--2---:R-:W-:-:S07]  /*1650*/  FADD R22, R8, R21 ;  /* 0x0000001508167221 */ /* 0x004fce0000000000 */
[----:B------:R-:W2:Y:S01]  /*1660*/  MUFU.EX2 R11, R11 ;  /* 0x0000000b000b7308 */ /* 0x000ea20000000800 */
[C---:B---3--:R-:W-:Y:S01]  /*1670*/  FADD R21, R9.reuse, R22 ;  /* 0x0000001609157221 */ /* 0x048fe20000000000 */
[----:B------:R-:W-:-:S06]  /*1680*/  F2FP.F16.F32.PACK_AB R6, R9, R8 ;  /* 0x000000080906723e */ /* 0x000fcc00000000ff */
[----:B------:R-:W-:Y:S08]  /*1690*/  MUFU.EX2 R12, R12 ;  /* 0x0000000c000c7308 */ /* 0x000ff00000000800 */
[----:B------:R-:W3:Y:S01]  /*16a0*/  MUFU.EX2 R13, R13 ;  /* 0x0000000d000d7308 */ /* 0x000ee20000000800 */
[----:B--2---:R-:W-:-:S07]  /*16b0*/  F2FP.F16.F32.PACK_AB R7, R11, R10 ;  /* 0x0000000a0b07723e */ /* 0x004fce00000000ff */
[----:B------:R-:W-:Y:S08]  /*16c0*/  MUFU.EX2 R14, R14 ;  /* 0x0000000e000e7308 */ /* 0x000ff00000000800 */
[----:B------:R2:W-:Y:S01]  /*16d0*/  MUFU.EX2 R25, R16 ;  /* 0x0000001000197308 */ /* 0x0005e20000000800 */
[----:B---3--:R-:W-:-:S07]  /*16e0*/  F2FP.F16.F32.PACK_AB R8, R13, R12 ;  /* 0x0000000c0d08723e */ /* 0x008fce00000000ff */
[----:B------:R-:W3:Y:S01]  /*16f0*/  MUFU.EX2 R15, R15 ;  /* 0x0000000f000f7308 */ /* 0x000ee20000000800 */
[----:B--2---:R-:W-:-:S04]  /*1700*/  FADD R16, R10, R21 ;  /* 0x000000150a107221 */ /* 0x004fc80000000000 */
[----:B------:R-:W-:-:S03]  /*1710*/  FADD R27, R11, R16 ;  /* 0x000000100b1b7221 */ /* 0x000fc60000000000 */
[----:B------:R2:W4:Y:S01]  /*1720*/  MUFU.EX2 R20, R17 ;  /* 0x0000001100147308 */ /* 0x0005220000000800 */
[----:B------:R-:W-:Y:S01]  /*1730*/  FADD R16, R12, R27 ;  /* 0x0000001b0c107221 */ /* 0x000fe20000000000 */
[----:B------:R-:W-:-:S06]  /*1740*/  FADD R12, -R3, -INF ;  /* 0xff800000030c7421 */ /* 0x000fcc0000000100 */
[----:B------:R-:W-:Y:S01]  /*1750*/  MUFU.EX2 R22, R18 ;  /* 0x0000001200167308 */ /* 0x000fe20000000800 */
[----:B--2---:R-:W-:Y:S01]  /*1760*/  FADD R17, R13, R16 ;  /* 0x000000100d117221 */ /* 0x004fe20000000000 */
[----:B---3--:R-:W-:-:S03]  /*1770*/  F2FP.F16.F32.PACK_AB R9, R15, R14 ;  /* 0x0000000e0f09723e */ /* 0x008fc600000000ff */
[----:B------:R-:W-:-:S03]  /*1780*/  FADD R16, R14, R17 ;  /* 0x000000110e107221 */ /* 0x000fc60000000000 */
[----:B------:R-:W2:Y:S01]  /*1790*/  MUFU.EX2 R21, R19 ;  /* 0x0000001300157308 */ /* 0x000ea20000000800 */
[----:B------:R-:W-:Y:S01]  /*17a0*/  FADD R16, R15, R16 ;  /* 0x000000100f107221 */ /* 0x000fe20000000000 */
[----:B----4-:R-:W-:Y:S02]  /*17b0*/  F2FP.F16.F32.PACK_AB R10, R20, R25 ;  /* 0x00000019140a723e */ /* 0x010fe400000000ff */
[----:B--2---:R-:W-:Y:S01]  /*17c0*/  F2FP.F16.F32.PACK_AB R11, R21, R22 ;  /* 0x00000016150b723e */ /* 0x004fe200000000ff */
[----:B01----:R-:W-:Y:S06]  /*17d0*/  @!P2 BRA `(.L_x_9) ;  /* 0x000000000004a947 */ /* 0x003fec0003800000 */
[----:B------:R0:W-:Y:S02]  /*17e0*/  STTM.x8 tmem[UR19], R4 ;  /* 0x00000004000079ed */ /* 0x0001e400081c0013 */
.L_x_9:
[----:B-----5:R1:W-:Y:S01]  /*17f0*/  STS.U16 [R2+UR10+0x2000], R23 ;  /* 0x0020001702007988 */ /* 0x0203e2000800040a */
[----:B------:R-:W-:Y:S01]  /*1800*/  FMUL R24, R12, 1.4426950216293334961 ;  /* 0x3fb8aa3b0c187820 */ /* 0x000fe20000400000 */
[----:B------:R-:W-:Y:S01]  /*1810*/  FADD R25, R25, R16 ;  /* 0x0000001019197221 */ /* 0x000fe20000000000 */
[----:B------:R-:W-:Y:S01]  /*1820*/  UIADD3 UR28, UPT, UPT, UR28, -0x10, URZ ;  /* 0xfffffff01c1c7890 */ /* 0x000fe2000fffe0ff */
[----:B------:R-:W2:Y:S02]  /*1830*/  FENCE.VIEW.ASYNC.T ;  /* 0x00000000000073c6 */ /* 0x000ea40000000200 */
[----:B--2---:R-:W-:Y:S06]  /*1840*/  BAR.SYNC.DEFER_BLOCKING 0x0 ;  /* 0x0000000000007b1d */ /* 0x004fec0000010000 */
[----:B------:R-:W2:Y:S01]  /*1850*/  MUFU.EX2 R24, R24 ;  /* 0x0000001800187308 */ /* 0x000ea20000000800 */
[----:B0-----:R-:W0:Y:S01]  /*1860*/  LDTM.x16 R4, tmem[UR12] ;  /* 0x0000000c000479ee */ /* 0x001e220008240000 */
[----:B------:R-:W-:Y:S01]  /*1870*/  NOP ;  /* 0x0000000000007918 */ /* 0x000fe20000000000 */
[----:B-1----:R-:W-:Y:S05]  /*1880*/  @!P2 BRA `(.L_x_10) ;  /* 0x000000000044a947 */ /* 0x002fea0003800000 */
[C---:B0-2---:R-:W-:Y:S01]  /*1890*/  FMUL R4, R24.reuse, R4 ;  /* 0x0000000418047220 */ /* 0x045fe20000400000 */
[C---:B------:R-:W-:Y:S01]  /*18a0*/  FMUL R5, R24.reuse, R5 ;  /* 0x0000000518057220 */ /* 0x040fe20000400000 */
        /* <DEDUP_REMOVED lines=13> */
[----:B------:R-:W-:-:S04]  /*1980*/  FMUL R19, R24, R19 ;  /* 0x0000001318137220 */ /* 0x000fc80000400000 */
[----:B------:R1:W-:Y:S03]  /*1990*/  STTM.x16 tmem[UR12], R4 ;  /* 0x00000004000079ed */ /* 0x0003e6000824000c */
.L_x_10:
[----:B0-----:R-:W0:Y:S02]  /*19a0*/  FENCE.VIEW.ASYNC.T ;  /* 0x00000000000073c6 */ /* 0x001e240000000200 */
[----:B0-----:R-:W-:Y:S01]  /*19b0*/  BAR.SYNC.DEFER_BLOCKING 0x0 ;  /* 0x0000000000007b1d */ /* 0x001fe20000010000 */
[----:B------:R-:W-:Y:S01]  /*19c0*/  FADD R25, R20, R25 ;  /* 0x0000001914197221 */ /* 0x000fe20000000000 */
[----:B------:R-:W-:-:S03]  /*19d0*/  UISETP.GE.AND UP1, UPT, UR28, 0x1, UPT ;  /* 0x000000011c00788c */ /* 0x000fc6000bf26270 */
[----:B------:R-:W-:-:S04]  /*19e0*/  FADD R22, R22, R25 ;  /* 0x0000001916167221 */ /* 0x000fc80000000000 */
[----:B------:R-:W-:-:S04]  /*19f0*/  FADD R21, R21, R22 ;  /* 0x0000001615157221 */ /* 0x000fc80000000000 */
[----:B--2---:R-:W-:Y:S01]  /*1a00*/  FADD R21, R24, R21 ;  /* 0x0000001518157221 */ /* 0x004fe20000000000 */
[----:B------:R0:W-:Y:S06]  /*1a10*/  MEMBAR.ALL.CTA ;  /* 0x0000000000007992 */ /* 0x0001ec0000008000 */
[----:B0-----:R-:W0:Y:S02]  /*1a20*/  FENCE.VIEW.ASYNC.S ;  /* 0x00000000000073c6 */ /* 0x001e240000000000 */
[----:B0-----:R-:W-:Y:S06]  /*1a30*/  BAR.SYNC.DEFER_BLOCKING 0x0 ;  /* 0x0000000000007b1d */ /* 0x001fec0000010000 */
[----:B------:R-:W-:Y:S05]  /*1a40*/  @!P3 BRA `(.L_x_11) ;  /* 0x000000000044b947 */ /* 0x000fea0003800000 */
[----:B------:R-:W-:Y:S02]  /*1a50*/  UIADD3 UR4, UPT, UPT, UR10, 0x2000, URZ ;  /* 0x000020000a047890 */ /* 0x000fe4000fffe0ff */
[----:B------:R-:W-:Y:S02]  /*1a60*/  UIADD3 UR6, UPT, UPT, UR11, 0x10, URZ ;  /* 0x000000100b067890 */ /* 0x000fe4000fffe0ff */
[----:B------:R-:W-:Y:S02]  /*1a70*/  USHF.R.U32.HI UR4, URZ, 0x4, UR4 ;  /* 0x00000004ff047899 */ /* 0x000fe40008011604 */
[----:B------:R-:W-:Y:S02]  /*1a80*/  UIADD3 UR8, UPT, UPT, UR11, 0x48, URZ ;  /* 0x000000480b087890 */ /* 0x000fe4000fffe0ff */
[----:B------:R-:W-:Y:S01]  /*1a90*/  USGXT.U32 UR16, UR4, 0xe ;  /* 0x0000000e0410789a */ /* 0x000fe20008000000 */
[----:B------:R-:W-:Y:S01]  /*1aa0*/  UMOV UR20, 0x0 ;  /* 0x0000000000147882 */ /* 0x000fe20000000000 */
[----:B------:R-:W-:Y:S01]  /*1ab0*/  UMOV UR21, 0x8040010 ;  /* 0x0804001000157882 */ /* 0x000fe20000000000 */
[----:B------:R-:W-:Y:S01]  /*1ac0*/  UMOV UR4, UR13 ;  /* 0x0000000d00047c82 */ /* 0x000fe20008000000 */
[----:B------:R-:W-:Y:S01]  /*1ad0*/  UMOV UR5, URZ ;  /* 0x000000ff00057c82 */ /* 0x000fe20008000000 */
[----:B------:R-:W-:Y:S01]  /*1ae0*/  UMOV UR17, 0xc0004010 ;  /* 0xc000401000117882 */ /* 0x000fe20000000000 */
[----:B------:R-:W-:Y:S01]  /*1af0*/  UMOV UR24, 0x0 ;  /* 0x0000000000187882 */ /* 0x000fe20000000000 */
[----:B------:R-:W-:Y:S01]  /*1b00*/  UMOV UR25, 0x8040010 ;  /* 0x0804001000197882 */ /* 0x000fe20000000000 */
[----:B------:R-:W-:Y:S01]  /*1b10*/  UMOV UR4, UR4 ;  /* 0x0000000400047c82 */ /* 0x000fe20008000000 */
[----:B------:R0:W-:Y:S01]  /*1b20*/  UTCHMMA tmem[UR18], gdesc[UR16], tmem[UR11], tmem[UR20], idesc[UR21], UPT ;  /* 0x00ff1410120079ea */ /* 0x0001e2000b80000b */
[----:B------:R0:W-:Y:S01]  /*1b30*/  UTCHMMA tmem[UR8], gdesc[UR16], tmem[UR6], tmem[UR24], idesc[UR25], UPT ;  /* 0x00ff1810080079ea */ /* 0x0001e2000b800006 */
[----:B------:R0:W-:Y:S01]  /*1b40*/  UTCBAR [UR4], URZ ;  /* 0x000000ff040073e9 */ /* 0x0001e200080000ff */
[----:B------:R-:W-:Y:S01]  /*1b50*/  NOP ;  /* 0x0000000000007918 */ /* 0x000fe20000000000 */
.L_x_11:
[----:B------:R-:W-:Y:S01]  /*1b60*/  FSEL R3, R3, -INF , P2 ;  /* 0xff80000003037808 */ /* 0x000fe20001000000 */
[----:B0-----:R-:W-:Y:S01]  /*1b70*/  UMOV UR4, URZ ;  /* 0x000000ff00047c82 */ /* 0x001fe20008000000 */
[----:B------:R-:W-:Y:S01]  /*1b80*/  FSEL R30, R21, 1, P2 ;  /* 0x3f800000151e7808 */ /* 0x000fe20001000000 */
[----:B------:R-:W-:Y:S06]  /*1b90*/  BRA.U !UP1, `(.L_x_12) ;  /* 0x0000000d09747547 */ /* 0x000fec000b800000 */
[----:B------:R-:W-:Y:S01]  /*1ba0*/  USHF.R.U32.HI UR6, URZ, 0x4, UR10 ;  /* 0x00000004ff067899 */ /* 0x000fe2000801160a */
[----:B-1----:R-:W-:Y:S01]  /*1bb0*/  HFMA2 R6, -RZ, RZ, 0, 0 ;  /* 0x00000000ff067431 */ /* 0x002fe200000001ff */
[----:B------:R-:W-:Y:S01]  /*1bc0*/  UIADD3 UR5, UPT, UPT, UR10, 0x2400, URZ ;  /* 0x000024000a057890 */ /* 0x000fe2000fffe0ff */
[----:B------:R-:W-:Y:S01]  /*1bd0*/  MOV R48, R3 ;  /* 0x0000000300307202 */ /* 0x000fe20000000f00 */
[----:B------:R-:W-:Y:S02]  /*1be0*/  USHF.L.U32 UR15, UR15, 0x4, URZ ;  /* 0x000000040f0f7899 */ /* 0x000fe400080006ff */
[----:B------:R-:W-:Y:S02]  /*1bf0*/  USHF.L.U32 UR29, UR9, 0x4, URZ ;  /* 0x00000004091d7899 */ /* 0x000fe400080006ff */
[----:B------:R-:W-:Y:S02]  /*1c00*/  USGXT.U32 UR6, UR6, 0xe ;  /* 0x0000000e0606789a */ /* 0x000fe40008000000 */
[----:B------:R-:W-:Y:S01]  /*1c10*/  USHF.R.U32.HI UR5, URZ, 0x4, UR5 ;  /* 0x00000004ff057899 */ /* 0x000fe20008011605 */
[----:B------:R-:W-:Y:S01]  /*1c20*/  MOV R28, UR15 ;  /* 0x0000000f001c7c02 */ /* 0x000fe20008000f00 */
[----:B------:R-:W-:Y:S01]  /*1c30*/  USHF.R.U32.HI UR16, URZ, 0x4, UR22 ;  /* 0x00000004ff107899 */ /* 0x000fe20008011616 */
[----:B------:R-:W-:Y:S01]  /*1c40*/  MOV R29, UR29 ;  /* 0x0000001d001d7c02 */ /* 0x000fe20008000f00 */
[----:B------:R-:W-:Y:S01]  /*1c50*/  UIADD3 UR32, UP2, UPT, UR6, 0x800100, URZ ;  /* 0x0080010006207890 */ /* 0x000fe2000ff5e0ff */
[----:B------:R-:W-:Y:S01]  /*1c60*/  UMOV UR4, URZ ;  /* 0x000000ff00047c82 */ /* 0x000fe20008000000 */
[----:B------:R-:W-:-:S02]  /*1c70*/  ULOP3.LUT UR31, UR6, 0x800000, URZ, 0xfc, !UPT ;  /* 0x00800000061f7892 */ /* 0x000fc4000f8efcff */
[----:B------:R-:W-:Y:S02]  /*1c80*/  USGXT.U32 UR20, UR5, 0xe ;  /* 0x0000000e0514789a */ /* 0x000fe40008000000 */
[----:B------:R-:W-:Y:S01]  /*1c90*/  UISETP.NE.U32.AND UP1, UPT, UR23, URZ, UPT ;  /* 0x000000ff1700728c */ /* 0x000fe2000bf25070 */
[----:B------:R-:W0:Y:S01]  /*1ca0*/  LDCU UR36, c[0x0][0x3a8] ;  /* 0x00007500ff2477ac */ /* 0x000e220008000800 */
[----:B------:R-:W-:Y:S02]  /*1cb0*/  USGXT.U32 UR16, UR16, 0xe ;  /* 0x0000000e1010789a */ /* 0x000fe40008000000 */
[----:B------:R-:W-:Y:S01]  /*1cc0*/  UIADD3.X UR33, UPT, UPT, UR4, 0x40004040, URZ, UP2, !UPT ;  /* 0x4000404004217890 */ /* 0x000fe200097fe4ff */
[----:B------:R-:W-:Y:S01]  /*1cd0*/  UMOV UR30, 0x1 ;  /* 0x00000001001e7882 */ /* 0x000fe20000000000 */
[----:B------:R-:W-:Y:S01]  /*1ce0*/  UMOV UR5, URZ ;  /* 0x000000ff00057c82 */ /* 0x000fe20008000000 */
[----:B------:R-:W-:Y:S01]  /*1cf0*/  UMOV UR6, URZ ;  /* 0x000000ff00067c82 */ /* 0x000fe20008000000 */
[----:B------:R-:W-:Y:S01]  /*1d00*/  UMOV UR17, 0xc0004010 ;  /* 0xc000401000117882 */ /* 0x000fe20000000000 */
[----:B------:R-:W-:-:S07]  /*1d10*/  UMOV UR21, 0xc0004010 ;  /* 0xc000401000157882 */ /* 0x000fce0000000000 */
.L_x_17:
[----:B------:R-:W-:-:S04]  /*1d20*/  LEA R4, P2, R29, R34, 0x1 ;  /* 0x000000221d047211 */ /* 0x000fc800078408ff */
[----:B------:R-:W-:-:S06]  /*1d30*/  LEA.HI.X.SX32 R5, R29, R35, 0x1, P2 ;  /* 0x000000231d057211 */ /* 0x000fcc00010f0eff */
[----:B------:R-:W2:Y:S01]  /*1d40*/  LDG.E.U16 R5, desc[UR26][R4.64] ;  /* 0x0000001a04057981 */ /* 0x000ea2000c1e1500 */
[----:B------:R-:W-:Y:S01]  /*1d50*/  UMOV UR8, 0x1 ;  /* 0x0000000100087882 */ /* 0x000fe20000000000 */
[----:B------:R-:W-:Y:S01]  /*1d60*/  VOTEU.ALL UP2, P1 ;  /* 0x0000000000ff7886 */ /* 0x000fe20000840000 */
[----:B------:R-:W-:-:S04]  /*1d70*/  @!UP0 UIADD3 UR8, UPT, UPT, -UR8, 0x100000, URZ ;  /* 0x0010000008088890 */ /* 0x000fc8000fffe1ff */
[----:B------:R-:W-:Y:S02]  /*1d80*/  @!UP0 USHF.L.U32 UR9, UR8, 0xb, URZ ;  /* 0x0000000b08098899 */ /* 0x000fe400080006ff */
[----:B------:R-:W-:Y:S01]  /*1d90*/  @!UP0 USHF.L.U32 UR8, UR8, 0x1, URZ ;  /* 0x0000000108088899 */ /* 0x000fe200080006ff */
[----:B--2---:R1:W-:Y:S01]  /*1da0*/  STS.U16 [R2+UR10+0x2200], R5 ;  /* 0x0022000502007988 */ /* 0x0043e2000800040a */
[----:B------:R2:W-:Y:S06]  /*1db0*/  MEMBAR.ALL.CTA ;  /* 0x0000000000007992 */ /* 0x0005ec0000008000 */
[----:B--2---:R-:W-:Y:S04]  /*1dc0*/  FENCE.VIEW.ASYNC.S ;  /* 0x00000000000073c6 */ /* 0x004fe80000000000 */
[----:B------:R-:W2:Y:S02]  /*1dd0*/  FENCE.VIEW.ASYNC.S ;  /* 0x00000000000073c6 */ /* 0x000ea40000000000 */
[----:B--2---:R1:W2:Y:S02]  /*1de0*/  @!UP2 SYNCS.EXCH.64 URZ, [UR10+0x2610], UR8 ;  /* 0x002610080affa5b2 */ /* 0x0042a40008000100 */
[----:B--2---:R-:W-:Y:S06]  /*1df0*/  BAR.SYNC.DEFER_BLOCKING 0x0 ;  /* 0x0000000000007b1d */ /* 0x004fec0000010000 */
[----:B-1----:R-:W-:Y:S05]  /*1e00*/  BRA.U UP1, `(.L_x_13) ;  /* 0x0000000101387547 */ /* 0x002fea000b800000 */
[----:B------:R-:W-:Y:S02]  /*1e10*/  UIADD3 UR4, UPT, UPT, UR11, 0x30, URZ ;  /* 0x000000300b047890 */ /* 0x000fe4000fffe0ff */
[----:B------:R-:W-:Y:S01]  /*1e20*/  UIADD3 UR8, UPT, UPT, UR10, 0x2610, URZ ;  /* 0x000026100a087890 */ /* 0x000fe2000fffe0ff */
[----:B------:R-:W-:Y:S01]  /*1e30*/  UMOV UR22, UR31 ;  /* 0x0000001f00167c82 */ /* 0x000fe20008000000 */
[----:B------:R-:W-:Y:S01]  /*1e40*/  UMOV UR23, 0x40004040 ;  /* 0x4000404000177882 */ /* 0x000fe20000000000 */
[----:B------:R-:W-:Y:S01]  /*1e50*/  UMOV UR24, 0x0 ;  /* 0x0000000000187882 */ /* 0x000fe20000000000 */
[----:B------:R-:W-:Y:S01]  /*1e60*/  UMOV UR25, 0x8048010 ;  /* 0x0804801000197882 */ /* 0x000fe20000000000 */
[----:B------:R-:W-:Y:S01]  /*1e70*/  UMOV UR9, URZ ;  /* 0x000000ff00097c82 */ /* 0x000fe20008000000 */
[----:B------:R-:W-:Y:S01]  /*1e80*/  UMOV UR34, 0x0 ;  /* 0x0000000000227882 */ /* 0x000fe20000000000 */
[----:B------:R-:W-:Y:S01]  /*1e90*/  UMOV UR35, 0x8048010 ;  /* 0x0804801000237882 */ /* 0x000fe20000000000 */
[----:B------:R1:W-:Y:S01]  /*1ea0*/  UTCHMMA gdesc[UR22], gdesc[UR16], tmem[UR14], tmem[UR24], idesc[UR25], !UPT ;  /* 0x00ff1810160075ea */ /* 0x0003e2000f80000e */
[----:B------:R-:W-:Y:S01]  /*1eb0*/  UMOV UR8, UR8 ;  /* 0x0000000800087c82 */ /* 0x000fe20008000000 */
[----:B------:R1:W-:Y:S01]  /*1ec0*/  UTCHMMA gdesc[UR32], gdesc[UR16], tmem[UR4], tmem[UR34], idesc[UR35], !UPT ;  /* 0x00ff2210200075ea */ /* 0x0003e2000f800004 */
[----:B------:R1:W-:Y:S01]  /*1ed0*/  UTCBAR [UR8], URZ ;  /* 0x000000ff080073e9 */ /* 0x0003e200080000ff */
[----:B------:R-:W-:-:S02]  /*1ee0*/  NOP ;  /* 0x0000000000007918 */ /* 0x000fc40000000000 */
.L_x_13:
[----:B------:R-:W2:Y:S01]  /*1ef0*/  SYNCS.PHASECHK.TRANS64.TRYWAIT P2, [UR10+0x2610], RZ ;  /* 0x002610ffff0075a7 */ /* 0x000ea2000804110a */
[----:B------:R-:W-:Y:S01]  /*1f00*/  SHF.L.U32 R3, R6, 0x1f, RZ ;  /* 0x0000001f06037819 */ /* 0x000fe200000006ff */
[----:B--2---:R-:W-:Y:S06]  /*1f10*/  @!P2 BRA `(.L_x_14) ;  /* 0x000000180070a947 */ /* 0x004fec0003800000 */
.L_x_23:
[----:B------:R-:W-:Y:S01]  /*1f20*/  BAR.SYNC.DEFER_BLOCKING 0x0 ;  /* 0x0000000000007b1d */ /* 0x000fe20000010000 */
[----:B------:R-:W-:-:S04]  /*1f30*/  LEA R20, P3, R28, R32, 0x1 ;  /* 0x000000201c147211 */ /* 0x000fc800078608ff */
[----:B------:R-:W-:Y:S01]  /*1f40*/  LEA.HI.X.SX32 R21, R28, R33, 0x1, P3 ;  /* 0x000000211c157211 */ /* 0x000fe200018f0eff */
[----:B------:R-:W2:Y:S01]  /*1f50*/  LDTM.x16 R4, tmem[UR12+0x20] ;  /* 0x0000200c000479ee */ /* 0x000ea20008240000 */
[----:B------:R-:W2:Y:S01]  /*1f60*/  @!P1 SYNCS.CCTL.IV [UR10+0x2610] ;  /* 0x00261000ff0099b1 */ /* 0x000ea2000800000a */
[----:B------:R-:W-:Y:S01]  /*1f70*/  NOP ;  /* 0x0000000000007918 */ /* 0x000fe20000000000 */
[----:B--2---:R-:W2:Y:S02]  /*1f80*/  SYNCS.PHASECHK.TRANS64.TRYWAIT P2, [UR13], R3 ;  /* 0x00000003ff0075a7 */ /* 0x004ea4000804110d */
[----:B--2---:R-:W-:Y:S05]  /*1f90*/  @!P2 BRA `(.L_x_15) ;  /* 0x00000018005ca947 */ /* 0x004fea0003800000 */
.L_x_24:
[----:B------:R2:W3:Y:S01]  /*1fa0*/  LDG.E.U16 R51, desc[UR26][R20.64] ;  /* 0x0000001a14337981 */ /* 0x0004e2000c1e1500 */
[----:B0-----:R-:W-:Y:S01]  /*1fb0*/  FMUL R3, R4, UR36 ;  /* 0x0000002404037c20 */ /* 0x001fe20008400000 */
[----:B------:R-:W-:Y:S01]  /*1fc0*/  FMUL R22, R5, UR36 ;  /* 0x0000002405167c20 */ /* 0x000fe20008400000 */
[----:B------:R-:W-:Y:S01]  /*1fd0*/  FMUL R23, R6, UR36 ;  /* 0x0000002406177c20 */ /* 0x000fe20008400000 */
[----:B------:R-:W-:Y:S01]  /*1fe0*/  FMUL R24, R7, UR36 ;  /* 0x0000002407187c20 */ /* 0x000fe20008400000 */
[----:B------:R-:W-:Y:S01]  /*1ff0*/  FMUL R25, R8, UR36 ;  /* 0x0000002408197c20 */ /* 0x000fe20008400000 */
[----:B------:R-:W-:Y:S02]  /*2000*/  ULEA UR13, UR30, UR10, 0x3 ;  /* 0x0000000a1e0d7291 */ /* 0x000fe4000f8e18ff */
[----:B------:R-:W-:Y:S01]  /*2010*/  FMNMX3 R23, R3, R22, R23, !PT ;  /* 0x0000001603177276 */ /* 0x000fe20007800017 */
[----:B------:R-:W-:Y:S01]  /*2020*/  FMUL R3, R9, UR36 ;  /* 0x0000002409037c20 */ /* 0x000fe20008400000 */
[----:B------:R-:W-:Y:S01]  /*2030*/  FMUL R22, R10, UR36 ;  /* 0x000000240a167c20 */ /* 0x000fe20008400000 */
[----:B--2---:R-:W-:Y:S01]  /*2040*/  FMUL R20, R12, UR36 ;  /* 0x000000240c147c20 */ /* 0x004fe20008400000 */
[----:B------:R-:W-:Y:S01]  /*2050*/  FMNMX3 R24, R23, R24, R25, !PT ;  /* 0x0000001817187276 */ /* 0x000fe20007800019 */
[----:B------:R-:W-:Y:S01]  /*2060*/  FMUL R23, R11, UR36 ;  /* 0x000000240b177c20 */ /* 0x000fe20008400000 */
[----:B------:R-:W-:Y:S01]  /*2070*/  FMUL R21, R16, UR36 ;  /* 0x0000002410157c20 */ /* 0x000fe20008400000 */
[----:B------:R-:W-:Y:S01]  /*2080*/  UIADD3 UR13, UPT, UPT, UR13, 0x2600, URZ ;  /* 0x000026000d0d7890 */ /* 0x000fe2000fffe0ff */
[----:B------:R-:W-:Y:S01]  /*2090*/  FMNMX3 R24, R24, R3, R22, !PT ;  /* 0x0000000318187276 */ /* 0x000fe20007800016 */
[----:B------:R-:W-:Y:S01]  /*20a0*/  FMUL R3, R13, UR36 ;  /* 0x000000240d037c20 */ /* 0x000fe20008400000 */
[----:B------:R-:W-:Y:S01]  /*20b0*/  FMUL R22, R14, UR36 ;  /* 0x000000240e167c20 */ /* 0x000fe20008400000 */
[----:B-1----:R-:W-:Y:S01]  /*20c0*/  UMOV UR4, UR5 ;  /* 0x0000000500047c82 */ /* 0x002fe20008000000 */
[----:B------:R-:W-:Y:S01]  /*20d0*/  FMNMX3 R23, R24, R23, R20, !PT ;  /* 0x0000001718177276 */ /* 0x000fe20007800014 */
[----:B------:R-:W-:-:S03]  /*20e0*/  FMUL R20, R15, UR36 ;  /* 0x000000240f147c20 */ /* 0x000fc60008400000 */
[----:B------:R-:W-:Y:S01]  /*20f0*/  FMNMX3 R23, R23, R3, R22, !PT ;  /* 0x0000000317177276 */ /* 0x000fe20007800016 */
[----:B------:R-:W-:Y:S01]  /*2100*/  FMUL R3, R17, UR36 ;  /* 0x0000002411037c20 */ /* 0x000fe20008400000 */
[----:B------:R-:W-:Y:S02]  /*2110*/  FMUL R22, R18, UR36 ;  /* 0x0000002412167c20 */ /* 0x000fe40008400000 */
[----:B------:R-:W-:Y:S01]  /*2120*/  FMNMX3 R20, R23, R20, R21, !PT ;  /* 0x0000001417147276 */ /* 0x000fe20007800015 */
[----:B------:R-:W-:-:S03]  /*2130*/  FMUL R21, R19, UR36 ;  /* 0x0000002413157c20 */ /* 0x000fc60008400000 */
[----:B------:R-:W-:-:S04]  /*2140*/  FMNMX3 R3, R20, R3, R22, !PT ;  /* 0x0000000314037276 */ /* 0x000fc80007800016 */
[----:B------:R-:W-:-:S05]  /*2150*/  FMNMX3 R3, R3, R21, R48, !PT ;  /* 0x0000001503037276 */ /* 0x000fca0007800030 */
[--C-:B------:R-:W-:Y:S01]  /*2160*/  FFMA R6, R6, UR36, -R3.reuse ;  /* 0x0000002406067c23 */ /* 0x100fe20008000803 */
[--C-:B------:R-:W-:Y:S01]  /*2170*/  FFMA R4, R4, UR36, -R3.reuse ;  /* 0x0000002404047c23 */ /* 0x100fe20008000803 */
[--C-:B------:R-:W-:Y:S01]  /*2180*/  FFMA R5, R5, UR36, -R3.reuse ;  /* 0x0000002405057c23 */ /* 0x100fe20008000803 */
[--C-:B------:R-:W-:Y:S01]  /*2190*/  FFMA R8, R8, UR36, -R3.reuse ;  /* 0x0000002408087c23 */ /* 0x100fe20008000803 */
[----:B------:R-:W-:Y:S01]  /*21a0*/  FMUL R20, R6, 1.4426950216293334961 ;  /* 0x3fb8aa3b06147820 */ /* 0x000fe20000400000 */
[--C-:B------:R-:W-:Y:S01]  /*21b0*/  FFMA R6, R7, UR36, -R3.reuse ;  /* 0x0000002407067c23 */ /* 0x100fe20008000803 */
        /* <DEDUP_REMOVED lines=10> */
[----:B------:R-:W-:Y:S01]  /*2260*/  FFMA R19, R19, UR36, -R3 ;  /* 0x0000002413137c23 */ /* 0x000fe20008000803 */
[----:B------:R-:W-:Y:S01]  /*2270*/  FMUL R4, R4, 1.4426950216293334961 ;  /* 0x3fb8aa3b04047820 */ /* 0x000fe20000400000 */
        /* <DEDUP_REMOVED lines=14> */
[----:B------:R-:W-:Y:S01]  /*2360*/  MUFU.EX2 R4, R4 ;  /* 0x0000000400047308 */ /* 0x000fe20000000800 */
[----:B------:R-:W-:-:S04]  /*2370*/  FADD R47, -R3, R48 ;  /* 0x00000030032f7221 */ /* 0x000fc80000000100 */
[----:B------:R-:W-:-:S03]  /*2380*/  FMUL R47, R47, 1.4426950216293334961 ;  /* 0x3fb8aa3b2f2f7820 */ /* 0x000fc60000400000 */
[----:B------:R-:W0:Y:S08]  /*2390*/  MUFU.EX2 R5, R5 ;  /* 0x0000000500057308 */ /* 0x000e300000000800 */
[----:B------:R0:W1:Y:S08]  /*23a0*/  MUFU.EX2 R7, R20 ;  /* 0x0000001400077308 */ /* 0x0000700000000800 */
[----:B------:R-:W2:Y:S01]  /*23b0*/  MUFU.EX2 R42, R6 ;  /* 0x00000006002a7308 */ /* 0x000ea20000000800 */
[----:B0-----:R-:W-:Y:S01]  /*23c0*/  F2FP.F16.F32.PACK_AB R20, R5, R4 ;  /* 0x000000040514723e */ /* 0x001fe200000000ff */
[----:B------:R-:W-:-:S06]  /*23d0*/  FADD R4, R4, R5 ;  /* 0x0000000504047221 */ /* 0x000fcc0000000000 */
[----:B------:R-:W-:Y:S01]  /*23e0*/  MUFU.EX2 R43, R8 ;  /* 0x00000008002b7308 */ /* 0x000fe20000000800 */
[----:B-1----:R-:W-:-:S07]  /*23f0*/  FADD R53, R7, R4 ;  /* 0x0000000407357221 */ /* 0x002fce0000000000 */
[----:B------:R-:W0:Y:S01]  /*2400*/  MUFU.EX2 R44, R9 ;  /* 0x00000009002c7308 */ /* 0x000e220000000800 */
[C---:B--2---:R-:W-:Y:S01]  /*2410*/  F2FP.F16.F32.PACK_AB R21, R42.reuse, R7 ;  /* 0x000000072a15723e */ /* 0x044fe200000000ff */
[----:B------:R-:W-:-:S06]  /*2420*/  FADD R42, R42, R53 ;  /* 0x000000352a2a7221 */ /* 0x000fcc0000000000 */
[----:B------:R-:W-:Y:S08]  /*2430*/  MUFU.EX2 R46, R10 ;  /* 0x0000000a002e7308 */ /* 0x000ff00000000800 */
[----:B------:R-:W1:Y:S01]  /*2440*/  MUFU.EX2 R49, R11 ;  /* 0x0000000b00317308 */ /* 0x000e620000000800 */
[----:B0-----:R-:W-:Y:S01]  /*2450*/  F2FP.F16.F32.PACK_AB R22, R44, R43 ;  /* 0x0000002b2c16723e */ /* 0x001fe200000000ff */
[----:B------:R-:W-:-:S04]  /*2460*/  FADD R43, R43, R42 ;  /* 0x0000002a2b2b7221 */ /* 0x000fc80000000000 */
[----:B------:R-:W-:Y:S02]  /*2470*/  FADD R43, R44, R43 ;  /* 0x0000002b2c2b7221 */ /* 0x000fe40000000000 */
[----:B------:R-:W-:Y:S08]  /*2480*/  MUFU.EX2 R45, R12 ;  /* 0x0000000c002d7308 */ /* 0x000ff00000000800 */
[----:B------:R-:W0:Y:S01]  /*2490*/  MUFU.EX2 R31, R13 ;  /* 0x0000000d001f7308 */ /* 0x000e220000000800 */
[----:B-1----:R-:W-:Y:S01]  /*24a0*/  F2FP.F16.F32.PACK_AB R23, R49, R46 ;  /* 0x0000002e3117723e */ /* 0x002fe200000000ff */
[----:B------:R-:W-:-:S06]  /*24b0*/  FADD R46, R46, R43 ;  /* 0x0000002b2e2e7221 */ /* 0x000fcc0000000000 */
[----:B------:R-:W-:Y:S08]  /*24c0*/  MUFU.EX2 R36, R14 ;  /* 0x0000000e00247308 */ /* 0x000ff00000000800 */
[----:B------:R-:W1:Y:S01]  /*24d0*/  MUFU.EX2 R37, R15 ;  /* 0x0000000f00257308 */ /* 0x000e620000000800 */
[----:B0-----:R-:W-:-:S07]  /*24e0*/  F2FP.F16.F32.PACK_AB R24, R31, R45 ;  /* 0x0000002d1f18723e */ /* 0x001fce00000000ff */
[----:B------:R-:W-:Y:S08]  /*24f0*/  MUFU.EX2 R38, R16 ;  /* 0x0000001000267308 */ /* 0x000ff00000000800 */
[----:B------:R-:W0:Y:S01]  /*2500*/  MUFU.EX2 R39, R17 ;  /* 0x0000001100277308 */ /* 0x000e220000000800 */
[----:B-1----:R-:W-:-:S07]  /*2510*/  F2FP.F16.F32.PACK_AB R25, R37, R36 ;  /* 0x000000242519723e */ /* 0x002fce00000000ff */
[----:B------:R-:W-:Y:S08]  /*2520*/  MUFU.EX2 R41, R18 ;  /* 0x0000001200297308 */ /* 0x000ff00000000800 */
[----:B------:R-:W1:Y:S01]  /*2530*/  MUFU.EX2 R40, R19 ;  /* 0x0000001300287308 */ /* 0x000e620000000800 */
[----:B0-----:R-:W-:-:S07]  /*2540*/  F2FP.F16.F32.PACK_AB R26, R39, R38 ;  /* 0x00000026271a723e */ /* 0x001fce00000000ff */
[----:B------:R-:W0:Y:S01]  /*2550*/  MUFU.EX2 R47, R47 ;  /* 0x0000002f002f7308 */ /* 0x000e220000000800 */
[----:B-1----:R-:W-:-:S04]  /*2560*/  F2FP.F16.F32.PACK_AB R27, R40, R41 ;  /* 0x00000029281b723e */ /* 0x002fc800000000ff */
[----:B------:R1:W-:Y:S02]  /*2570*/  STTM.x8 tmem[UR19], R20 ;  /* 0x00000014000079ed */ /* 0x0003e400081c0013 */
[----:B-1----:R-:W-:-:S04]  /*2580*/  FADD R20, R49, R46 ;  /* 0x0000002e31147221 */ /* 0x002fc80000000000 */
[----:B------:R-:W-:-:S04]  /*2590*/  FADD R20, R45, R20 ;  /* 0x000000142d147221 */ /* 0x000fc80000000000 */
[----:B------:R-:W-:-:S04]  /*25a0*/  FADD R31, R31, R20 ;  /* 0x000000141f1f7221 */ /* 0x000fc80000000000 */
[----:B------:R-:W-:-:S04]  /*25b0*/  FADD R36, R36, R31 ;  /* 0x0000001f24247221 */ /* 0x000fc80000000000 */
[----:B------:R-:W-:-:S04]  /*25c0*/  FADD R37, R37, R36 ;  /* 0x0000002425257221 */ /* 0x000fc80000000000 */
[----:B------:R-:W-:-:S04]  /*25d0*/  FADD R38, R38, R37 ;  /* 0x0000002526267221 */ /* 0x000fc80000000000 */
[----:B------:R-:W-:-:S04]  /*25e0*/  FADD R38, R39, R38 ;  /* 0x0000002627267221 */ /* 0x000fc80000000000 */
[----:B------:R-:W-:-:S04]  /*25f0*/  FADD R41, R41, R38 ;  /* 0x0000002629297221 */ /* 0x000fc80000000000 */
[----:B------:R-:W-:Y:S01]  /*2600*/  FADD R40, R40, R41 ;  /* 0x0000002928287221 */ /* 0x000fe20000000000 */
[----:B---3--:R1:W-:Y:S01]  /*2610*/  STS.U16 [R2+UR10+0x2400], R51 ;  /* 0x0024003302007988 */ /* 0x0083e2000800040a */
[----:B------:R-:W2:Y:S02]  /*2620*/  FENCE.VIEW.ASYNC.T ;  /* 0x00000000000073c6 */ /* 0x000ea40000000200 */
[----:B--2---:R-:W-:Y:S06]  /*2630*/  BAR.SYNC.DEFER_BLOCKING 0x0 ;  /* 0x0000000000007b1d */ /* 0x004fec0000010000 */
[----:B------:R-:W0:Y:S01]  /*2640*/  LDTM.x16 R4, tmem[UR12] ;  /* 0x0000000c000479ee */ /* 0x000e220008240000 */
[----:B------:R-:W-:Y:S01]  /*2650*/  NOP ;  /* 0x0000000000007918 */ /* 0x000fe20000000000 */
[C---:B0-----:R-:W-:Y:S01]  /*2660*/  FMUL R4, R47.reuse, R4 ;  /* 0x000000042f047220 */ /* 0x041fe20000400000 */
        /* <DEDUP_REMOVED lines=15> */
[----:B------:R1:W-:Y:S01]  /*2760*/  STTM.x16 tmem[UR12], R4 ;  /* 0x00000004000079ed */ /* 0x0003e2000824000c */
[----:B------:R-:W0:Y:S02]  /*2770*/  FENCE.VIEW.ASYNC.T ;  /* 0x00000000000073c6 */ /* 0x000e240000000200 */
[----:B0-----:R-:W-:Y:S06]  /*2780*/  BAR.SYNC.DEFER_BLOCKING 0x0 ;  /* 0x0000000000007b1d */ /* 0x001fec0000010000 */
[----:B------:R0:W-:Y:S06]  /*2790*/  MEMBAR.ALL.CTA ;  /* 0x0000000000007992 */ /* 0x0001ec0000008000 */
[----:B0-----:R-:W0:Y:S02]  /*27a0*/  FENCE.VIEW.ASYNC.S ;  /* 0x00000000000073c6 */ /* 0x001e240000000000 */
[----:B0-----:R-:W-:Y:S06]  /*27b0*/  BAR.SYNC.DEFER_BLOCKING 0x0 ;  /* 0x0000000000007b1d */ /* 0x001fec0000010000 */
[----:B------:R-:W-:Y:S05]  /*27c0*/  BRA.U UP1, `(.L_x_16) ;  /* 0x0000000101347547 */ /* 0x000fea000b800000 */
[----:B------:R-:W-:Y:S02]  /*27d0*/  UIADD3 UR24, UPT, UPT, UR11, 0x10, URZ ;  /* 0x000000100b187890 */ /* 0x000fe4000fffe0ff */
[----:B------:R-:W-:Y:S01]  /*27e0*/  UIADD3 UR25, UPT, UPT, UR11, 0x48, URZ ;  /* 0x000000480b197890 */ /* 0x000fe2000fffe0ff */
[----:B------:R-:W-:Y:S01]  /*27f0*/  UMOV UR22, 0x0 ;  /* 0x0000000000167882 */ /* 0x000fe20000000000 */
[----:B------:R-:W-:Y:S01]  /*2800*/  UMOV UR23, 0x8040010 ;  /* 0x0804001000177882 */ /* 0x000fe20000000000 */
[----:B------:R-:W-:Y:S01]  /*2810*/  UMOV UR8, UR13 ;  /* 0x0000000d00087c82 */ /* 0x000fe20008000000 */
[----:B------:R-:W-:Y:S01]  /*2820*/  UMOV UR9, URZ ;  /* 0x000000ff00097c82 */ /* 0x000fe20008000000 */
[----:B------:R-:W-:Y:S01]  /*2830*/  UMOV UR34, 0x0 ;  /* 0x0000000000227882 */ /* 0x000fe20000000000 */
[----:B------:R-:W-:Y:S01]  /*2840*/  UMOV UR35, 0x8040010 ;  /* 0x0804001000237882 */ /* 0x000fe20000000000 */
[----:B------:R0:W-:Y:S01]  /*2850*/  UTCHMMA tmem[UR18], gdesc[UR20], tmem[UR11], tmem[UR22], idesc[UR23], UPT ;  /* 0x00ff1614120079ea */ /* 0x0001e2000b80000b */
[----:B------:R-:W-:Y:S01]  /*2860*/  UMOV UR5, UR8 ;  /* 0x0000000800057c82 */ /* 0x000fe20008000000 */
[----:B------:R0:W-:Y:S01]  /*2870*/  UTCHMMA tmem[UR25], gdesc[UR20], tmem[UR24], tmem[UR34], idesc[UR35], UPT ;  /* 0x00ff2214190079ea */ /* 0x0001e2000b800018 */
[----:B------:R0:W-:Y:S01]  /*2880*/  UTCBAR [UR5], URZ ;  /* 0x000000ff050073e9 */ /* 0x0001e200080000ff */
[----:B------:R-:W-:-:S02]  /*2890*/  NOP ;  /* 0x0000000000007918 */ /* 0x000fc40000000000 */
.L_x_16:
[----:B------:R-:W-:Y:S01]  /*28a0*/  UIADD3 UR30, UPT, UPT, UR30, 0x1, URZ ;  /* 0x000000011e1e7890 */ /* 0x000fe2000fffe0ff */
[----:B------:R-:W-:Y:S01]  /*28b0*/  FFMA R30, R47, R30, R40 ;  /* 0x0000001e2f1e7223 */ /* 0x000fe20000000028 */
[----:B------:R-:W-:Y:S01]  /*28c0*/  UIADD3 UR6, UPT, UPT, UR6, 0x10, URZ ;  /* 0x0000001006067890 */ /* 0x000fe2000fffe0ff */
[----:B------:R-:W-:Y:S01]  /*28d0*/  IADD3 R28, PT, PT, R28, UR15, RZ ;  /* 0x0000000f1c1c7c10 */ /* 0x000fe2000fffe0ff */
[----:B------:R-:W-:Y:S01]  /*28e0*/  UISETP.GT.AND UP2, UPT, UR30, 0x1, UPT ;  /* 0x000000011e00788c */ /* 0x000fe2000bf44270 */
[----:B------:R-:W-:Y:S02]  /*28f0*/  IADD3 R29, PT, PT, R29, UR29, RZ ;  /* 0x0000001d1d1d7c10 */ /* 0x000fe4000fffe0ff */
[----:B-1----:R-:W-:Y:S01]  /*2900*/  MOV R6, UR4 ;  /* 0x0000000400067c02 */ /* 0x002fe20008000f00 */
[----:B0-----:R-:W-:Y:S01]  /*2910*/  USEL UR5, URZ, 0x1, !UP2 ;  /* 0x00000001ff057887 */ /* 0x001fe2000d000000 */
[----:B------:R-:W-:Y:S01]  /*2920*/  MOV R48, R3 ;  /* 0x0000000300307202 */ /* 0x000fe20000000f00 */
[----:B------:R-:W-:-:S02]  /*2930*/  USEL UR30, UR30, URZ, !UP2 ;  /* 0x000000ff1e1e7287 */ /* 0x000fc4000d000000 */
[----:B------:R-:W-:Y:S02]  /*2940*/  UISETP.GE.AND UP2, UPT, UR6, UR28, UPT ;  /* 0x0000001c0600728c */ /* 0x000fe4000bf46270 */
[----:B------:R-:W-:-:S07]  /*2950*/  ULOP3.LUT UR5, UR4, UR5, URZ, 0x3c, !UPT ;  /* 0x0000000504057292 */ /* 0x000fce000f8e3cff */
[----:B------:R-:W-:Y:S05]  /*2960*/  BRA.U !UP2, `(.L_x_17) ;  /* 0xfffffff10aec7547 */ /* 0x000fea000b83ffff */
.L_x_12:
[C---:B-1----:R-:W-:Y:S01]  /*2970*/  FMUL R5, R30.reuse, 8388608 ;  /* 0x4b0000001e057820 */ /* 0x042fe20000400000 */
[----:B------:R-:W-:Y:S01]  /*2980*/  FSETP.GEU.AND P3, PT, R30, 1.175494350822287508e-38, PT ;  /* 0x008000001e00780b */ /* 0x000fe20003f6e000 */
[----:B------:R-:W-:Y:S01]  /*2990*/  HFMA2 R7, -RZ, RZ, 1.443359375, -0.2030029296875 ;  /* 0x3dc6b27fff077431 */ /* 0x000fe200000001ff */
[----:B------:R-:W0:Y:S01]  /*29a0*/  LDCU UR5, c[0x0][0x3f0] ;  /* 0x00007e00ff0577ac */ /* 0x000e220008000800 */
[----:B------:R-:W1:Y:S01]  /*29b0*/  LDC.64 R20, c[0x0][0x398] ;  /* 0x0000e600ff147b82 */ /* 0x000e620000000a00 */
[----:B------:R-:W-:Y:S02]  /*29c0*/  FSEL R2, R5, R30, !P3 ;  /* 0x0000001e05027208 */ /* 0x000fe40005800000 */
[----:B------:R-:W-:Y:S01]  /*29d0*/  FSEL R22, RZ, -23, P3 ;  /* 0xc1b80000ff167808 */ /* 0x000fe20001800000 */
[----:B------:R-:W2:Y:S01]  /*29e0*/  LDCU.64 UR8, c[0x0][0x3e0] ;  /* 0x00007c00ff0877ac */ /* 0x000ea20008000a00 */
[C---:B------:R-:W-:Y:S02]  /*29f0*/  IADD3 R4, PT, PT, R2.reuse, -0x3f3504f3, RZ ;  /* 0xc0cafb0d02047810 */ /* 0x040fe40007ffe0ff */
[----:B------:R-:W-:-:S02]  /*2a00*/  ISETP.GE.U32.AND P2, PT, R2, 0x7f800000, PT ;  /* 0x7f8000000200780c */ /* 0x000fc40003f46070 */
[----:B------:R-:W-:-:S04]  /*2a10*/  LOP3.LUT R5, R4, 0xff800000, RZ, 0xc0, !PT ;  /* 0xff80000004057812 */ /* 0x000fc800078ec0ff */
[----:B------:R-:W-:Y:S01]  /*2a20*/  IADD3 R4, PT, PT, R2, -R5, RZ ;  /* 0x8000000502047210 */ /* 0x000fe20007ffe0ff */
[----:B0-----:R-:W-:-:S04]  /*2a30*/  UISETP.GE.AND UP0, UPT, UR5, 0x1, UPT ;  /* 0x000000010500788c */ /* 0x001fc8000bf06270 */
[----:B------:R-:W-:-:S04]  /*2a40*/  FADD R24, R4, -1 ;  /* 0xbf80000004187421 */ /* 0x000fc80000000000 */
[----:B------:R-:W-:-:S04]  /*2a50*/  FFMA.FTZ R7, R24, R7, -0.16845393180847167969 ;  /* 0xbe2c7f3018077423 */ /* 0x000fc80000010007 */
[----:B------:R-:W-:-:S04]  /*2a60*/  FFMA.FTZ R7, R24, R7, 0.1716887056827545166 ;  /* 0x3e2fcf2a18077423 */ /* 0x000fc80000010007 */
[----:B------:R-:W-:-:S04]  /*2a70*/  FFMA.FTZ R7, R24, R7, -0.17900948226451873779 ;  /* 0xbe374e4318077423 */ /* 0x000fc80000010007 */
[----:B------:R-:W-:-:S04]  /*2a80*/  FFMA.FTZ R7, R24, R7, 0.20512372255325317383 ;  /* 0x3e520bf418077423 */ /* 0x000fc80000010007 */
[----:B------:R-:W-:-:S04]  /*2a90*/  FFMA.FTZ R7, R24, R7, -0.24046532809734344482 ;  /* 0xbe763c8b18077423 */ /* 0x000fc80000010007 */
[----:B------:R-:W-:-:S04]  /*2aa0*/  FFMA.FTZ R7, R24, R7, 0.28857114911079406738 ;  /* 0x3e93bf9918077423 */ /* 0x000fc80000010007 */
[----:B------:R-:W-:-:S04]  /*2ab0*/  FFMA.FTZ R7, R24, R7, -0.36067417263984680176 ;  /* 0xbeb8aa4918077423 */ /* 0x000fc80000010007 */
[----:B------:R-:W-:Y:S01]  /*2ac0*/  FFMA.FTZ R7, R24, R7, 0.48089820146560668945 ;  /* 0x3ef6384a18077423 */ /* 0x000fe20000010007 */
[----:B-12---:R-:W-:Y:S06]  /*2ad0*/  BRA.U !UP0, `(.L_x_18) ;  /* 0x0000000108107547 */ /* 0x006fec000b800000 */
[----:B------:R-:W-:-:S06]  /*2ae0*/  USHF.L.U32 UR4, UR4, 0x1f, URZ ;  /* 0x0000001f04047899 */ /* 0x000fcc00080006ff */
[----:B------:R-:W-:-:S04]  /*2af0*/  MOV R4, UR4 ;  /* 0x0000000400047c02 */ /* 0x000fc80008000f00 */
[----:B------:R-:W0:Y:S02]  /*2b00*/  SYNCS.PHASECHK.TRANS64.TRYWAIT P3, [UR13], R4 ;  /* 0x00000004ff0075a7 */ /* 0x000e24000806110d */
[----:B0-----:R-:W-:Y:S05]  /*2b10*/  @!P3 BRA `(.L_x_19) ;  /* 0x0000000c0088b947 */ /* 0x001fea0003800000 */
.L_x_18:
[----:B------:R-:W-:Y:S01]  /*2b20*/  BAR.SYNC.DEFER_BLOCKING 0x0 ;  /* 0x0000000000007b1d */ /* 0x000fe20000010000 */
[----:B------:R-:W-:Y:S01]  /*2b30*/  FFMA.FTZ R25, R24, R7, -0.72134751081466674805 ;  /* 0xbf38aa3b18197423 */ /* 0x000fe20000010007 */
[C---:B------:R-:W-:Y:S01]  /*2b40*/  FSETP.GT.AND P3, PT, |R30|.reuse, 8.50705917302346158658e+37, PT ;  /* 0x7e8000001e00780b */ /* 0x040fe20003f64200 */
[----:B------:R-:W-:Y:S01]  /*2b50*/  UIMAD UR4, UR7, UR8, URZ ;  /* 0x00000008070472a4 */ /* 0x000fe2000f8e02ff */
[----:B------:R-:W-:Y:S01]  /*2b60*/  FSETP.GEU.AND P5, PT, |R30|, 1.175494350822287508e-38, PT ;  /* 0x008000001e00780b */ /* 0x000fe20003fae200 */
[C---:B------:R-:W-:Y:S01]  /*2b70*/  FMUL R25, R24.reuse, R25 ;  /* 0x0000001918197220 */ /* 0x040fe20000400000 */
[----:B------:R-:W-:Y:S01]  /*2b80*/  I2FP.F32.S32 R23, R5 ;  /* 0x0000000500177245 */ /* 0x000fe20000201400 */
[----:B------:R-:W-:Y:S01]  /*2b90*/  USHF.L.U32 UR5, UR4, 0x1, URZ ;  /* 0x0000000104057899 */ /* 0x000fe200080006ff */
[----:B------:R-:W-:Y:S01]  /*2ba0*/  @P2 MOV R27, 0x7f800000 ;  /* 0x7f800000001b2802 */ /* 0x000fe20000000f00 */
[----:B------:R-:W-:Y:S01]  /*2bb0*/  FMUL R25, R24, R25 ;  /* 0x0000001918197220 */ /* 0x000fe20000400000 */
[----:B------:R-:W-:Y:S01]  /*2bc0*/  FSETP.NEU.AND P4, PT, R2, RZ, PT ;  /* 0x000000ff0200720b */ /* 0x000fe20003f8d000 */
[----:B------:R-:W-:-:S02]  /*2bd0*/  FFMA.FTZ R22, R23, 1.1920928955078125e-07, R22 ;  /* 0x3400000017167823 */ /* 0x000fc40000010016 */
[----:B------:R-:W-:Y:S01]  /*2be0*/  FFMA.FTZ R25, R24, 1.4426950216293334961, R25 ;  /* 0x3fb8aa3b18197823 */ /* 0x000fe20000010019 */
[----:B------:R-:W-:Y:S02]  /*2bf0*/  IMAD R24, R0, UR9, RZ ;  /* 0x0000000900187c24 */ /* 0x000fe4000f8e02ff */
[----:B------:R-:W-:Y:S01]  /*2c00*/  @P3 FMUL R30, R30, 0.25 ;  /* 0x3e8000001e1e3820 */ /* 0x000fe20000400000 */
[----:B------:R-:W-:Y:S01]  /*2c10*/  FADD R22, R22, R25 ;  /* 0x0000001916167221 */ /* 0x000fe20000000000 */
[----:B------:R-:W-:Y:S01]  /*2c20*/  @P2 FFMA.FTZ R22, R2, R27, +INF ;  /* 0x7f80000002162423 */ /* 0x000fe2000001001b */
[----:B------:R-:W-:Y:S01]  /*2c30*/  SHF.L.U32 R23, R24, 0x1, RZ ;  /* 0x0000000118177819 */ /* 0x000fe200000006ff */
[----:B------:R-:W-:Y:S01]  /*2c40*/  @!P5 FMUL R30, R30, 16777216 ;  /* 0x4b8000001e1ed820 */ /* 0x000fe20000400000 */
[----:B------:R-:W-:Y:S02]  /*2c50*/  IMAD.HI R24, R24, 0x2, RZ ;  /* 0x0000000218187827 */ /* 0x000fe400078e02ff */
[----:B------:R-:W-:Y:S01]  /*2c60*/  IADD3 R20, P2, P6, R23, UR5, R20 ;  /* 0x0000000517147c10 */ /* 0x000fe2000fe5e014 */
[----:B------:R-:W0:Y:S02]  /*2c70*/  @!P1 SYNCS.CCTL.IV [UR10+0x2600] ;  /* 0x00260000ff0099b1 */ /* 0x000e24000800000a */
[----:B0-----:R-:W-:Y:S01]  /*2c80*/  BAR.SYNC.DEFER_BLOCKING 0x0 ;  /* 0x0000000000007b1d */ /* 0x001fe20000010000 */
[----:B------:R-:W-:Y:S01]  /*2c90*/  UIMAD.WIDE UR4, UR4, 0x2, URZ ;  /* 0x00000002040478a5 */ /* 0x000fe2000f8e02ff */
[----:B------:R-:W-:-:S04]  /*2ca0*/  FSEL R22, R22, -INF , P4 ;  /* 0xff80000016167808 */ /* 0x000fc80002000000 */
[----:B------:R-:W0:Y:S02]  /*2cb0*/  MUFU.RCP R30, R30 ;  /* 0x0000001e001e7308 */ /* 0x000e240000001000 */
[----:B------:R-:W1:Y:S01]  /*2cc0*/  LDC R23, c[0x0][0x3e8] ;  /* 0x0000fa00ff177b82 */ /* 0x000e620000000800 */
[----:B------:R-:W2:Y:S01]  /*2cd0*/  LDTM.x16 R4, tmem[UR12] ;  /* 0x0000000c000479ee */ /* 0x000ea20008240000 */
[----:B------:R-:W-:Y:S01]  /*2ce0*/  IADD3.X R21, PT, PT, R24, UR5, R21, P2, P6 ;  /* 0x0000000518157c10 */ /* 0x000fe200097ec415 */
[----:B------:R-:W-:Y:S01]  /*2cf0*/  FFMA R3, R22, 0.69314718246459960938, R3 ;  /* 0x3f31721816037823 */ /* 0x000fe20000000003 */
[----:B------:R-:W3:Y:S01]  /*2d00*/  LDCU UR4, c[0x0][0x3ec] ;  /* 0x00007d80ff0477ac */ /* 0x000ee20008000800 */
[----:B------:R-:W4:Y:S01]  /*2d10*/  @!P1 SYNCS.CCTL.IV [UR10+0x2608] ;  /* 0x00260800ff0099b1 */ /* 0x000f22000800000a */
[----:B------:R-:W-:Y:S01]  /*2d20*/  NOP ;  /* 0x0000000000007918 */ /* 0x000fe20000000000 */
[----:B---3--:R-:W-:Y:S01]  /*2d30*/  UIMAD UR4, UR7, UR4, URZ ;  /* 0x00000004070472a4 */ /* 0x008fe2000f8e02ff */
[----:B-1----:R-:W-:-:S02]  /*2d40*/  IMAD R51, R23, 0x14, RZ ;  /* 0x0000001417337824 */ /* 0x002fc400078e02ff */
[----:B--2---:R-:W-:Y:S01]  /*2d50*/  @P3 FMUL R8, R8, 0.25 ;  /* 0x3e80000008083820 */ /* 0x004fe20000400000 */
[----:B------:R-:W-:Y:S01]  /*2d60*/  @P3 FMUL R9, R9, 0.25 ;  /* 0x3e80000009093820 */ /* 0x000fe20000400000 */
[----:B------:R-:W-:Y:S01]  /*2d70*/  @P3 FMUL R4, R4, 0.25 ;  /* 0x3e80000004043820 */ /* 0x000fe20000400000 */
[----:B------:R-:W-:Y:S01]  /*2d80*/  @P3 FMUL R5, R5, 0.25 ;  /* 0x3e80000005053820 */ /* 0x000fe20000400000 */
[----:B------:R-:W-:Y:S01]  /*2d90*/  @P3 FMUL R14, R14, 0.25 ;  /* 0x3e8000000e0e3820 */ /* 0x000fe20000400000 */
[----:B------:R-:W-:Y:S01]  /*2da0*/  @P3 FMUL R15, R15, 0.25 ;  /* 0x3e8000000f0f3820 */ /* 0x000fe20000400000 */
[----:B------:R-:W-:Y:S01]  /*2db0*/  @!P5 FMUL R8, R8, 16777216 ;  /* 0x4b8000000808d820 */ /* 0x000fe20000400000 */
[----:B------:R-:W-:Y:S01]  /*2dc0*/  @!P5 FMUL R9, R9, 16777216 ;  /* 0x4b8000000909d820 */ /* 0x000fe20000400000 */
[----:B------:R-:W-:Y:S01]  /*2dd0*/  @P3 FMUL R6, R6, 0.25 ;  /* 0x3e80000006063820 */ /* 0x000fe20000400000 */
[----:B------:R-:W-:Y:S01]  /*2de0*/  @P3 FMUL R7, R7, 0.25 ;  /* 0x3e80000007073820 */ /* 0x000fe20000400000 */
[----:B------:R-:W-:Y:S01]  /*2df0*/  @!P5 FMUL R4, R4, 16777216 ;  /* 0x4b8000000404d820 */ /* 0x000fe20000400000 */
[----:B------:R-:W-:Y:S01]  /*2e00*/  @!P5 FMUL R5, R5, 16777216 ;  /* 0x4b8000000505d820 */ /* 0x000fe20000400000 */
        /* <DEDUP_REMOVED lines=8> */
[C---:B0-----:R-:W-:Y:S01]  /*2e90*/  FMUL R38, R30.reuse, R8 ;  /* 0x000000081e267220 */ /* 0x041fe20000400000 */
[----:B------:R-:W-:Y:S01]  /*2ea0*/  FMUL R9, R30, R9 ;  /* 0x000000091e097220 */ /* 0x000fe20000400000 */
[----:B------:R-:W-:Y:S01]  /*2eb0*/  @!P5 FMUL R6, R6, 16777216 ;  /* 0x4b8000000606d820 */ /* 0x000fe20000400000 */
[----:B------:R-:W-:Y:S01]  /*2ec0*/  @!P5 FMUL R7, R7, 16777216 ;  /* 0x4b8000000707d820 */ /* 0x000fe20000400000 */
[C---:B------:R-:W-:Y:S01]  /*2ed0*/  FMUL R40, R30.reuse, R4 ;  /* 0x000000041e287220 */ /* 0x040fe20000400000 */
[----:B------:R-:W-:Y:S01]  /*2ee0*/  FMUL R5, R30, R5 ;  /* 0x000000051e057220 */ /* 0x000fe20000400000 */
[----:B------:R-:W-:Y:S01]  /*2ef0*/  @!P5 FMUL R10, R10, 16777216 ;  /* 0x4b8000000a0ad820 */ /* 0x000fe20000400000 */
[----:B------:R-:W-:Y:S01]  /*2f00*/  @!P5 FMUL R11, R11, 16777216 ;  /* 0x4b8000000b0bd820 */ /* 0x000fe20000400000 */
[----:B------:R-:W-:Y:S01]  /*2f10*/  @!P5 FMUL R12, R12, 16777216 ;  /* 0x4b8000000c0cd820 */ /* 0x000fe20000400000 */
[----:B------:R-:W-:Y:S01]  /*2f20*/  @!P5 FMUL R13, R13, 16777216 ;  /* 0x4b8000000d0dd820 */ /* 0x000fe20000400000 */
[C---:B------:R-:W-:Y:S01]  /*2f30*/  FMUL R14, R30.reuse, R14 ;  /* 0x0000000e1e0e7220 */ /* 0x040fe20000400000 */
[----:B------:R-:W-:Y:S01]  /*2f40*/  FMUL R15, R30, R15 ;  /* 0x0000000f1e0f7220 */ /* 0x000fe20000400000 */
[----:B------:R-:W-:Y:S01]  /*2f50*/  @!P5 FMUL R16, R16, 16777216 ;  /* 0x4b8000001010d820 */ /* 0x000fe20000400000 */
[----:B------:R-:W-:Y:S01]  /*2f60*/  @!P5 FMUL R17, R17, 16777216 ;  /* 0x4b8000001111d820 */ /* 0x000fe20000400000 */
[----:B------:R-:W-:Y:S01]  /*2f70*/  F2FP.F16.F32.PACK_AB R38, R9, R38 ;  /* 0x000000260926723e */ /* 0x000fe200000000ff */
[C---:B------:R-:W-:Y:S01]  /*2f80*/  FMUL R39, R30.reuse, R6 ;  /* 0x000000061e277220 */ /* 0x040fe20000400000 */
[----:B------:R-:W-:Y:S01]  /*2f90*/  FMUL R2, R30, R7 ;  /* 0x000000071e027220 */ /* 0x000fe20000400000 */
[----:B------:R-:W-:-:S02]  /*2fa0*/  IMAD R9, R23, 0xc, RZ ;  /* 0x0000000c17097824 */ /* 0x000fc400078e02ff */
[C---:B------:R-:W-:Y:S01]  /*2fb0*/  FMUL R7, R30.reuse, R10 ;  /* 0x0000000a1e077220 */ /* 0x040fe20000400000 */
[C---:B------:R-:W-:Y:S01]  /*2fc0*/  FMUL R4, R30.reuse, R11 ;  /* 0x0000000b1e047220 */ /* 0x040fe20000400000 */
[C---:B------:R-:W-:Y:S01]  /*2fd0*/  FMUL R6, R30.reuse, R12 ;  /* 0x0000000c1e067220 */ /* 0x040fe20000400000 */
[----:B------:R-:W-:Y:S01]  /*2fe0*/  FMUL R13, R30, R13 ;  /* 0x0000000d1e0d7220 */ /* 0x000fe20000400000 */
[----:B------:R-:W-:Y:S01]  /*2ff0*/  F2FP.F16.F32.PACK_AB R40, R5, R40 ;  /* 0x000000280528723e */ /* 0x000fe200000000ff */
[----:B------:R-:W-:Y:S01]  /*3000*/  @P3 FMUL R18, R18, 0.25 ;  /* 0x3e80000012123820 */ /* 0x000fe20000400000 */
[----:B------:R-:W-:Y:S01]  /*3010*/  @P3 FMUL R19, R19, 0.25 ;  /* 0x3e80000013133820 */ /* 0x000fe20000400000 */
[C---:B------:R-:W-:Y:S01]  /*3020*/  FMUL R16, R30.reuse, R16 ;  /* 0x000000101e107220 */ /* 0x040fe20000400000 */
[----:B------:R-:W-:Y:S01]  /*3030*/  FMUL R17, R30, R17 ;  /* 0x000000111e117220 */ /* 0x000fe20000400000 */
[----:B------:R-:W-:Y:S01]  /*3040*/  F2FP.F16.F32.PACK_AB R5, R15, R14 ;  /* 0x0000000e0f05723e */ /* 0x000fe200000000ff */
[----:B------:R-:W-:Y:S01]  /*3050*/  IMAD R15, R23, 0x6, RZ ;  /* 0x00000006170f7824 */ /* 0x000fe200078e02ff */
[----:B------:R-:W-:Y:S01]  /*3060*/  IADD3 R14, P6, PT, R9, R20, RZ ;  /* 0x00000014090e7210 */ /* 0x000fe20007fde0ff */
[----:B------:R-:W-:-:S02]  /*3070*/  IMAD R11, R23, 0xa, RZ ;  /* 0x0000000a170b7824 */ /* 0x000fc400078e02ff */
[----:B------:R-:W-:Y:S01]  /*3080*/  @!P5 FMUL R18, R18, 16777216 ;  /* 0x4b8000001212d820 */ /* 0x000fe20000400000 */
[----:B------:R-:W-:Y:S01]  /*3090*/  @!P5 FMUL R19, R19, 16777216 ;  /* 0x4b8000001313d820 */ /* 0x000fe20000400000 */
[----:B------:R-:W-:Y:S01]  /*30a0*/  F2FP.F16.F32.PACK_AB R7, R4, R7 ;  /* 0x000000070407723e */ /* 0x000fe200000000ff */
[----:B------:R-:W-:Y:S01]  /*30b0*/  IMAD R53, R23, 0x18, RZ ;  /* 0x0000001817357824 */ /* 0x000fe200078e02ff */
[----:B------:R-:W-:Y:S01]  /*30c0*/  F2FP.F16.F32.PACK_AB R6, R13, R6 ;  /* 0x000000060d06723e */ /* 0x000fe200000000ff */
[----:B------:R-:W-:Y:S01]  /*30d0*/  IMAD R13, R23, 0xe, RZ ;  /* 0x0000000e170d7824 */ /* 0x000fe200078e02ff */
[----:B------:R-:W-:Y:S01]  /*30e0*/  F2FP.F16.F32.PACK_AB R4, R17, R16 ;  /* 0x000000101104723e */ /* 0x000fe200000000ff */
[----:B------:R-:W-:Y:S01]  /*30f0*/  IMAD R55, R23, 0x1c, RZ ;  /* 0x0000001c17377824 */ /* 0x000fe200078e02ff */
[----:B------:R-:W-:Y:S01]  /*3100*/  IADD3 R10, P2, PT, R51, R20, RZ ;  /* 0x00000014330a7210 */ /* 0x000fe20007f5e0ff */
[C---:B------:R-:W-:Y:S01]  /*3110*/  FMUL R18, R30.reuse, R18 ;  /* 0x000000121e127220 */ /* 0x040fe20000400000 */
[CC--:B------:R-:W-:Y:S01]  /*3120*/  IADD3 R16, P4, PT, R15.reuse, R20.reuse, RZ ;  /* 0x000000140f107210 */ /* 0x0c0fe20007f9e0ff */
[----:B------:R-:W-:Y:S01]  /*3130*/  FMUL R19, R30, R19 ;  /* 0x000000131e137220 */ /* 0x000fe20000400000 */
[----:B------:R-:W-:Y:S01]  /*3140*/  LEA.HI.X.SX32 R15, R15, R21, 0x1, P6 ;  /* 0x000000150f0f7211 */ /* 0x000fe200030f0eff */
[----:B------:R-:W-:Y:S01]  /*3150*/  IMAD R49, R23, 0x12, RZ ;  /* 0x0000001217317824 */ /* 0x000fe200078e02ff */
[-C--:B------:R-:W-:Y:S01]  /*3160*/  IADD3 R24, P6, PT, R11, R20.reuse, RZ ;  /* 0x000000140b187210 */ /* 0x080fe20007fde0ff */
[C---:B------:R-:W-:Y:S01]  /*3170*/  IMAD R47, R23.reuse, 0x16, RZ ;  /* 0x00000016172f7824 */ /* 0x040fe200078e02ff */
[CC--:B------:R-:W-:Y:S01]  /*3180*/  LEA R17, R23.reuse, R23.reuse, 0x1 ;  /* 0x0000001717117211 */ /* 0x0c0fe200078e08ff */
[C---:B------:R-:W-:Y:S01]  /*3190*/  IMAD R45, R23.reuse, 0x1a, RZ ;  /* 0x0000001a172d7824 */ /* 0x040fe200078e02ff */
[C---:B------:R-:W-:Y:S01]  /*31a0*/  LEA R25, R23.reuse, R23, 0x2 ;  /* 0x0000001717197211 */ /* 0x040fe200078e10ff */
[----:B------:R-:W-:Y:S01]  /*31b0*/  IMAD R43, R23, 0x1e, RZ ;  /* 0x0000001e172b7824 */ /* 0x000fe200078e02ff */
[-C--:B------:R-:W-:Y:S01]  /*31c0*/  IADD3 R8, P3, PT, R53, R20.reuse, RZ ;  /* 0x0000001435087210 */ /* 0x080fe20007f7e0ff */
[----:B------:R-:W-:Y:S01]  /*31d0*/  IMAD R27, R23, 0xb, RZ ;  /* 0x0000000b171b7824 */ /* 0x000fe200078e02ff */
[----:B------:R-:W-:Y:S01]  /*31e0*/  LEA.HI.X.SX32 R11, R11, R21, 0x1, P2 ;  /* 0x000000150b0b7211 */ /* 0x000fe200010f0eff */
[C---:B------:R-:W-:Y:S01]  /*31f0*/  IMAD R31, R23.reuse, 0xd, RZ ;  /* 0x0000000d171f7824 */ /* 0x040fe200078e02ff */
[----:B------:R-:W-:Y:S01]  /*3200*/  LEA R29, R23, -R23, 0x3 ;  /* 0x80000017171d7211 */ /* 0x000fe200078e18ff */
[----:B------:R0:W-:Y:S01]  /*3210*/  STG.E.U16 desc[UR26][R20.64], R40 ;  /* 0x0000002814007986 */ /* 0x0001e2000c10151a */
[-C--:B------:R-:W-:Y:S01]  /*3220*/  IADD3 R28, P2, PT, R13, R20.reuse, RZ ;  /* 0x000000140d1c7210 */ /* 0x080fe20007f5e0ff */
[----:B------:R-:W-:Y:S01]  /*3230*/  USHF.L.U32 UR6, UR4, 0x2, URZ ;  /* 0x0000000204067899 */ /* 0x000fe200080006ff */
[----:B------:R-:W-:Y:S01]  /*3240*/  SHF.L.U32 R33, R23, 0x1, RZ ;  /* 0x0000000117217819 */ /* 0x000fe200000006ff */
[----:B------:R-:W-:Y:S01]  /*3250*/  UIMAD.WIDE UR4, UR4, 0x4, URZ ;  /* 0x00000004040478a5 */ /* 0x000fe2000f8e02ff */
[----:B------:R-:W-:-:S02]  /*3260*/  IADD3 R12, P5, PT, R55, R20, RZ ;  /* 0x00000014370c7210 */ /* 0x000fc40007fbe0ff */
[----:B------:R-:W-:Y:S02]  /*3270*/  F2FP.F16.F32.PACK_AB R39, R2, R39 ;  /* 0x000000270227723e */ /* 0x000fe400000000ff */
[----:B------:R-:W-:Y:S02]  /*3280*/  F2FP.F16.F32.PACK_AB R2, R19, R18 ;  /* 0x000000121302723e */ /* 0x000fe400000000ff */
[-C--:B------:R-:W-:Y:S02]  /*3290*/  LEA.HI.X.SX32 R9, R9, R21.reuse, 0x1, P3 ;  /* 0x0000001509097211 */ /* 0x080fe400018f0eff */
[-C--:B------:R-:W-:Y:S02]  /*32a0*/  LEA.HI.X.SX32 R17, R17, R21.reuse, 0x1, P4 ;  /* 0x0000001511117211 */ /* 0x080fe400020f0eff */
[----:B------:R-:W-:Y:S02]  /*32b0*/  LEA.HI.X.SX32 R25, R25, R21, 0x1, P6 ;  /* 0x0000001519197211 */ /* 0x000fe400030f0eff */
[----:B------:R-:W-:-:S02]  /*32c0*/  LEA R19, R23, R23, 0x3 ;  /* 0x0000001717137211 */ /* 0x000fc400078e18ff */
[-C--:B------:R-:W-:Y:S02]  /*32d0*/  IADD3 R18, P3, PT, R49, R20.reuse, RZ ;  /* 0x0000001431127210 */ /* 0x080fe40007f7e0ff */
[-C--:B------:R-:W-:Y:S02]  /*32e0*/  IADD3 R26, P4, PT, R47, R20.reuse, RZ ;  /* 0x000000142f1a7210 */ /* 0x080fe40007f9e0ff */
[-C--:B------:R-:W-:Y:S02]  /*32f0*/  IADD3 R30, P6, PT, R45, R20.reuse, RZ ;  /* 0x000000142d1e7210 */ /* 0x080fe40007fde0ff */
[-C--:B------:R-:W-:Y:S02]  /*3300*/  LEA.HI.X.SX32 R29, R29, R21.reuse, 0x1, P2 ;  /* 0x000000151d1d7211 */ /* 0x080fe400010f0eff */
[----:B------:R-:W-:Y:S02]  /*3310*/  LEA.HI.X.SX32 R13, R13, R21, 0x1, P5 ;  /* 0x000000150d0d7211 */ /* 0x000fe400028f0eff */
[----:B------:R-:W-:-:S02]  /*3320*/  IADD3 R42, P2, PT, R33, R20, RZ ;  /* 0x00000014212a7210 */ /* 0x000fc40007f5e0ff */
[----:B------:R-:W-:Y:S02]  /*3330*/  LEA R41, R23, -R23, 0x4 ;  /* 0x8000001717297211 */ /* 0x000fe400078e20ff */
[----:B------:R-:W-:Y:S02]  /*3340*/  IADD3 R22, P5, PT, R43, R20, RZ ;  /* 0x000000142b167210 */ /* 0x000fe40007fbe0ff */
[-C--:B------:R-:W-:Y:S02]  /*3350*/  LEA.HI.X.SX32 R19, R19, R21.reuse, 0x1, P3 ;  /* 0x0000001513137211 */ /* 0x080fe400018f0eff */
[-C--:B------:R-:W-:Y:S02]  /*3360*/  LEA.HI.X.SX32 R27, R27, R21.reuse, 0x1, P4 ;  /* 0x000000151b1b7211 */ /* 0x080fe400020f0eff */
[----:B------:R-:W-:Y:S02]  /*3370*/  LEA.HI.X.SX32 R31, R31, R21, 0x1, P6 ;  /* 0x000000151f1f7211 */ /* 0x000fe400030f0eff */
[----:B------:R-:W-:-:S02]  /*3380*/  SHF.L.U32 R35, R23, 0x2, RZ ;  /* 0x0000000217237819 */ /* 0x000fc400000006ff */
[C---:B------:R-:W-:Y:S02]  /*3390*/  SHF.L.U32 R37, R23.reuse, 0x3, RZ ;  /* 0x0000000317257819 */ /* 0x040fe400000006ff */
[CC--:B------:R-:W-:Y:S02]  /*33a0*/  LEA R32, P3, R23.reuse, R20.reuse, 0x2 ;  /* 0x0000001417207211 */ /* 0x0c0fe400078610ff */
[CC--:B------:R-:W-:Y:S02]  /*33b0*/  LEA R34, P4, R23.reuse, R20.reuse, 0x3 ;  /* 0x0000001417227211 */ /* 0x0c0fe400078818ff */
[C---:B------:R-:W-:Y:S02]  /*33c0*/  LEA R36, P6, R23.reuse, R20, 0x4 ;  /* 0x0000001417247211 */ /* 0x040fe400078c20ff */
[-C--:B------:R-:W-:Y:S02]  /*33d0*/  LEA.HI.X.SX32 R43, R23, R21.reuse, 0x1, P2 ;  /* 0x00000015172b7211 */ /* 0x080fe400010f0eff */
[----:B------:R-:W-:-:S02]  /*33e0*/  LEA.HI.X.SX32 R23, R41, R21, 0x1, P5 ;  /* 0x0000001529177211 */ /* 0x000fc400028f0eff */
[----:B------:R-:W-:Y:S02]  /*33f0*/  PRMT R41, R40, 0x7632, R41 ;  /* 0x0000763228297816 */ /* 0x000fe40000000029 */
[-C--:B------:R-:W-:Y:S02]  /*3400*/  LEA.HI.X.SX32 R33, R33, R21.reuse, 0x1, P3 ;  /* 0x0000001521217211 */ /* 0x080fe400018f0eff */
[-C--:B------:R-:W-:Y:S01]  /*3410*/  LEA.HI.X.SX32 R35, R35, R21.reuse, 0x1, P4 ;  /* 0x0000001523237211 */ /* 0x080fe200020f0eff */
[----:B------:R1:W-:Y:S01]  /*3420*/  STG.E.U16 desc[UR26][R42.64], R41 ;  /* 0x000000292a007986 */ /* 0x0003e2000c10151a */
[----:B------:R-:W-:Y:S02]  /*3430*/  LEA.HI.X.SX32 R37, R37, R21, 0x1, P6 ;  /* 0x0000001525257211 */ /* 0x000fe400030f0eff */
[----:B0-----:R-:W0:Y:S01]  /*3440*/  LDC.64 R20, c[0x0][0x3a0] ;  /* 0x0000e800ff147b82 */ /* 0x001e220000000a00 */
[----:B------:R-:W-:Y:S01]  /*3450*/  STG.E.U16 desc[UR26][R32.64], R39 ;  /* 0x0000002720007986 */ /* 0x000fe2000c10151a */
[----:B-1----:R-:W-:-:S05]  /*3460*/  PRMT R43, R39, 0x7632, R43 ;  /* 0x00007632272b7816 */ /* 0x002fca000000002b */
[----:B------:R1:W-:Y:S04]  /*3470*/  STG.E.U16 desc[UR26][R16.64], R43 ;  /* 0x0000002b10007986 */ /* 0x0003e8000c10151a */
[----:B------:R-:W-:Y:S01]  /*3480*/  STG.E.U16 desc[UR26][R34.64], R38 ;  /* 0x0000002622007986 */ /* 0x000fe2000c10151a */
[----:B-1----:R-:W-:Y:S02]  /*3490*/  PRMT R17, R38, 0x7632, R17 ;  /* 0x0000763226117816 */ /* 0x002fe40000000011 */
[----:B------:R-:W-:-:S03]  /*34a0*/  PRMT R16, R5, 0x7632, R16 ;  /* 0x0000763205107816 */ /* 0x000fc60000000010 */
[----:B------:R1:W-:Y:S04]  /*34b0*/  STG.E.U16 desc[UR26][R24.64], R17 ;  /* 0x0000001118007986 */ /* 0x0003e8000c10151a */
[----:B------:R2:W-:Y:S01]  /*34c0*/  STG.E.U16 desc[UR26][R14.64], R7 ;  /* 0x000000070e007986 */ /* 0x0005e2000c10151a */
[----:B-1----:R-:W-:Y:S02]  /*34d0*/  PRMT R25, R7, 0x7632, R25 ;  /* 0x0000763207197816 */ /* 0x002fe40000000019 */
[----:B--2---:R-:W-:-:S03]  /*34e0*/  PRMT R15, R6, 0x7632, R15 ;  /* 0x00007632060f7816 */ /* 0x004fc6000000000f */
[----:B------:R-:W-:Y:S04]  /*34f0*/  STG.E.U16 desc[UR26][R28.64], R25 ;  /* 0x000000191c007986 */ /* 0x000fe8000c10151a */
[----:B------:R-:W-:Y:S04]  /*3500*/  STG.E.U16 desc[UR26][R36.64], R6 ;  /* 0x0000000624007986 */ /* 0x000fe8000c10151a */
[----:B------:R1:W-:Y:S04]  /*3510*/  STG.E.U16 desc[UR26][R18.64], R15 ;  /* 0x0000000f12007986 */ /* 0x0003e8000c10151a */
[----:B------:R2:W-:Y:S04]  /*3520*/  STG.E.U16 desc[UR26][R10.64], R5 ;  /* 0x000000050a007986 */ /* 0x0005e8000c10151a */
[----:B------:R3:W-:Y:S01]  /*3530*/  STG.E.U16 desc[UR26][R26.64], R16 ;  /* 0x000000101a007986 */ /* 0x0007e2000c10151a */
[----:B-1----:R-:W-:-:S03]  /*3540*/  PRMT R15, R4, 0x7632, R15 ;  /* 0x00007632040f7816 */ /* 0x002fc6000000000f */
[----:B------:R3:W-:Y:S01]  /*3550*/  STG.E.U16 desc[UR26][R8.64], R4 ;  /* 0x0000000408007986 */ /* 0x0007e2000c10151a */
[C---:B--2---:R-:W-:Y:S01]  /*3560*/  SHF.L.U32 R5, R0.reuse, 0x2, RZ ;  /* 0x0000000200057819 */ /* 0x044fe200000006ff */
[----:B------:R-:W-:Y:S01]  /*3570*/  IMAD.HI R0, R0, 0x4, RZ ;  /* 0x0000000400007827 */ /* 0x000fe200078e02ff */
[----:B------:R-:W-:Y:S01]  /*3580*/  PRMT R11, R2, 0x7632, R11 ;  /* 0x00007632020b7816 */ /* 0x000fe2000000000b */
[----:B------:R3:W-:Y:S01]  /*3590*/  STG.E.U16 desc[UR26][R30.64], R15 ;  /* 0x0000000f1e007986 */ /* 0x0007e2000c10151a */
[----:B0-----:R-:W-:-:S03]  /*35a0*/  IADD3 R20, P1, P2, R5, UR6, R20 ;  /* 0x0000000605147c10 */ /* 0x001fc6000fa3e014 */
[----:B------:R3:W-:Y:S01]  /*35b0*/  STG.E.U16 desc[UR26][R12.64], R2 ;  /* 0x000000020c007986 */ /* 0x0007e2000c10151a */
[----:B------:R-:W-:-:S03]  /*35c0*/  IADD3.X R21, PT, PT, R0, UR5, R21, P1, P2 ;  /* 0x0000000500157c10 */ /* 0x000fc60008fe4415 */
[----:B------:R3:W-:Y:S04]  /*35d0*/  STG.E.U16 desc[UR26][R22.64], R11 ;  /* 0x0000000b16007986 */ /* 0x0007e8000c10151a */
[----:B------:R3:W-:Y:S01]  /*35e0*/  STG.E desc[UR26][R20.64], R3 ;  /* 0x0000000314007986 */ /* 0x0007e2000c10191a */
[----:B----4-:R-:W-:Y:S06]  /*35f0*/  BAR.SYNC.DEFER_BLOCKING 0x0 ;  /* 0x0000000000007b1d */ /* 0x010fec0000010000 */
[----:B------:R-:W-:Y:S05]  /*3600*/  @P0 BRA `(.L_x_20) ;  /* 0x0000000000a00947 */ /* 0x000fea0003800000 */
[----:B------:R-:W0:Y:S01]  /*3610*/  S2UR UR5, SR_CgaCtaId ;  /* 0x00000000000579c3 */ /* 0x000e220000008800 */
[----:B------:R-:W-:Y:S01]  /*3620*/  NOP ;  /* 0x0000000000007918 */ /* 0x000fe20000000000 */
[----:B------:R-:W-:Y:S01]  /*3630*/  UMOV UR4, 0x50 ;  /* 0x0000005000047882 */ /* 0x000fe20000000000 */
[----:B------:R-:W-:Y:S01]  /*3640*/  MOV R0, UR11 ;  /* 0x0000000b00007c02 */ /* 0x000fe20008000f00 */
[----:B------:R-:W-:Y:S01]  /*3650*/  HFMA2 R7, -RZ, RZ, 0, 5.9604644775390625e-08 ;  /* 0x00000001ff077431 */ /* 0x000fe200000001ff */
[----:B---3--:R-:W-:Y:S02]  /*3660*/  MOV R3, 0xf ;  /* 0x0000000f00037802 */ /* 0x008fe40000000f00 */
[----:B------:R-:W-:-:S04]  /*3670*/  LOP3.LUT R0, R0, 0xffff, RZ, 0xc0, !PT ;  /* 0x0000ffff00007812 */ /* 0x000fc800078ec0ff */
[----:B------:R-:W-:-:S04]  /*3680*/  SHF.R.U32.HI R0, RZ, 0x5, R0 ;  /* 0x00000005ff007819 */ /* 0x000fc80000011600 */
[----:B------:R-:W-:Y:S02]  /*3690*/  IADD3 R2, PT, PT, R0, 0x10, RZ ;  /* 0x0000001000027810 */ /* 0x000fe40007ffe0ff */
[----:B------:R-:W-:Y:S01]  /*36a0*/  SHF.L.U32 R0, R3, R0, RZ ;  /* 0x0000000003007219 */ /* 0x000fe200000006ff */
[----:B0-----:R-:W-:Y:S01]  /*36b0*/  ULEA UR6, UR5, UR4, 0x18 ;  /* 0x0000000405067291 */ /* 0x001fe2000f8ec0ff */
[----:B------:R-:W-:-:S04]  /*36c0*/  SHF.L.U32 R3, R7, R2, RZ ;  /* 0x0000000207037219 */ /* 0x000fc800000006ff */
[----:B------:R-:W-:-:S04]  /*36d0*/  LOP3.LUT R0, R3, R0, RZ, 0xfc, !PT ;  /* 0x0000000003007212 */ /* 0x000fc800078efcff */
[----:B------:R-:W0:Y:S01]  /*36e0*/  LDS R5, [UR6] ;  /* 0x00000006ff057984 */ /* 0x000e220008000800 */
[C---:B------:R-:W-:Y:S02]  /*36f0*/  LOP3.LUT R2, R0.reuse, 0xffff, RZ, 0xc0, !PT ;  /* 0x0000ffff00027812 */ /* 0x040fe400078ec0ff */
[----:B0-----:R-:W-:-:S04]  /*3700*/  LOP3.LUT R3, R0, 0xffff, R5, 0x80, !PT ;  /* 0x0000ffff00037812 */ /* 0x001fc800078e8005 */
[----:B------:R-:W-:-:S13]  /*3710*/  ISETP.NE.AND P0, PT, R3, R2, PT ;  /* 0x000000020300720c */ /* 0x000fda0003f05270 */
[----:B------:R-:W-:Y:S05]  /*3720*/  @P0 BRA `(.L_x_21) ;  /* 0x0000000000500947 */ /* 0x000fea0003800000 */
[----:B------:R-:W-:Y:S02]  /*3730*/  SHF.R.U32.HI R5, RZ, 0x10, R5 ;  /* 0x00000010ff057819 */ /* 0x000fe40000011605 */
[----:B------:R-:W-:-:S04]  /*3740*/  SHF.R.U32.HI R2, RZ, 0x10, R0 ;  /* 0x00000010ff027819 */ /* 0x000fc80000011600 */
[----:B------:R-:W-:-:S04]  /*3750*/  LOP3.LUT R5, R5, R2, RZ, 0xc0, !PT ;  /* 0x0000000205057212 */ /* 0x000fc800078ec0ff */
[----:B------:R-:W-:-:S13]  /*3760*/  ISETP.NE.AND P0, PT, R5, R2, PT ;  /* 0x000000020500720c */ /* 0x000fda0003f05270 */
[----:B------:R-:W-:Y:S05]  /*3770*/  @P0 BRA `(.L_x_22) ;  /* 0x0000000000300947 */ /* 0x000fea0003800000 */
[----:B------:R-:W-:Y:S01]  /*3780*/  R2UR UR4, R0 ;  /* 0x00000000000472ca */ /* 0x000fe200000e0000 */
[----:B------:R-:W-:Y:S01]  /*3790*/  VOTEU.ANY UR5, UPT, PT ;  /* 0x0000000000057886 */ /* 0x000fe200038e0100 */
[----:B------:R-:W0:Y:S01]  /*37a0*/  S2R R0, SR_LANEID ;  /* 0x0000000000007919 */ /* 0x000e220000000000 */
[----:B------:R-:W-:-:S10]  /*37b0*/  UFLO.U32 UR5, UR5 ;  /* 0x00000005000572bd */ /* 0x000fd400080e0000 */
[----:B------:R-:W-:-:S06]  /*37c0*/  ULOP3.LUT UR4, URZ, UR4, URZ, 0x33, !UPT ;  /* 0x00000004ff047292 */ /* 0x000fcc000f8e33ff */
[----:B------:R-:W-:-:S04]  /*37d0*/  MOV R2, UR4 ;  /* 0x0000000400027c02 */ /* 0x000fc80008000f00 */
[----:B------:R-:W1:Y:S02]  /*37e0*/  REDUX UR7, R2 ;  /* 0x00000000020773c4 */ /* 0x000e640000000000 */
[----:B------:R2:W-:Y:S01]  /*37f0*/  UTCATOMSWS.AND URZ, UR4 ;  /* 0x0000000400ff79e3 */ /* 0x0005e20008000000 */
[----:B0-----:R-:W-:Y:S02]  /*3800*/  ISETP.EQ.U32.AND P0, PT, R0, UR5, PT ;  /* 0x0000000500007c0c */ /* 0x001fe4000bf02070 */
[----:B-1----:R-:W-:-:S11]  /*3810*/  MOV R0, UR7 ;  /* 0x0000000700007c02 */ /* 0x002fd60008000f00 */
[----:B------:R2:W-:Y:S01]  /*3820*/  @P0 ATOMS.AND RZ, [UR6], R0 ;  /* 0x00000000ffff098c */ /* 0x0005e2000a800006 */
[----:B------:R-:W-:Y:S05]  /*3830*/  BRA `(.L_x_20) ;  /* 0x0000000000147947 */ /* 0x000fea0003800000 */
.L_x_22:
[----:B------:R-:W-:-:S07]  /*3840*/  MOV R2, 0x3860 ;  /* 0x0000386000027802 */ /* 0x000fce0000000f00 */
[----:B------:R-:W-:Y:S05]  /*3850*/  CALL.REL.NOINC `($__internal_0_$__cuda_sm10x_tcgen05_guardrail_trap_col_being_dealloced_not_returned_by_alloc) ;  /* 0x0000000000447944 */ /* 0x000fea0003c00000 */
[----:B------:R-:W-:Y:S05]  /*3860*/  BRA `(.L_x_20) ;  /* 0x0000000000087947 */ /* 0x000fea0003800000 */
.L_x_21:
[----:B------:R-:W-:-:S07]  /*3870*/  MOV R2, 0x3890 ;  /* 0x0000389000027802 */ /* 0x000fce0000000f00 */
[----:B------:R-:W-:Y:S05]  /*3880*/  CALL.REL.NOINC `($__internal_2_$__cuda_sm10x_tcgen05_guardrail_trap_unallocated_columns_being_dealloced) ;  /* 0x0000000000507944 */ /* 0x000fea0003c00000 */
.L_x_20:
[----:B------:R-:W-:Y:S01]  /*3890*/  NOP ;  /* 0x0000000000007918 */ /* 0x000fe20000000000 */
[----:B--2---:R-:W-:Y:S05]  /*38a0*/  EXIT ;  /* 0x000000000000794d */ /* 0x004fea0003800000 */
.L_x_8:
[----:B------:R-:W1:Y:S02]  /*38b0*/  SYNCS.PHASECHK.TRANS64.TRYWAIT P4, [UR10+0x2200], RZ ;  /* 0x002200ffff0075a7 */ /* 0x000e64000808110a */
[----:B-1----:R-:W-:Y:S05]  /*38c0*/  @!P4 BRA `(.L_x_8) ;  /* 0xfffffffc00f8c947 */ /* 0x002fea000383ffff */
[----:B------:R-:W-:Y:S05]  /*38d0*/  BRA `(.L_x_7) ;  /* 0xffffffd800287947 */ /* 0x000fea000383ffff */
.L_x_14:
[----:B------:R-:W2:Y:S02]  /*38e0*/  SYNCS.PHASECHK.TRANS64.TRYWAIT P2, [UR10+0x2610], RZ ;  /* 0x002610ffff0075a7 */ /* 0x000ea4000804110a */
[----:B--2---:R-:W-:Y:S05]  /*38f0*/  @!P2 BRA `(.L_x_14) ;  /* 0xfffffffc00f8a947 */ /* 0x004fea000383ffff */
[----:B------:R-:W-:Y:S05]  /*3900*/  BRA `(.L_x_23) ;  /* 0xffffffe400847947 */ /* 0x000fea000383ffff */
.L_x_15:
[----:B------:R-:W2:Y:S02]  /*3910*/  SYNCS.PHASECHK.TRANS64.TRYWAIT P2, [UR13], R3 ;  /* 0x00000003ff0075a7 */ /* 0x000ea4000804110d */
[----:B--2---:R-:W-:Y:S05]  /*3920*/  @!P2 BRA `(.L_x_15) ;  /* 0xfffffffc00f8a947 */ /* 0x004fea000383ffff */
[----:B------:R-:W-:Y:S05]  /*3930*/  BRA `(.L_x_24) ;  /* 0xffffffe400987947 */ /* 0x000fea000383ffff */
.L_x_19:
[----:B------:R-:W0:Y:S02]  /*3940*/  SYNCS.PHASECHK.TRANS64.TRYWAIT P3, [UR13], R4 ;  /* 0x00000004ff0075a7 */ /* 0x000e24000806110d */
[----:B0-----:R-:W-:Y:S05]  /*3950*/  @!P3 BRA `(.L_x_19) ;  /* 0xfffffffc00f8b947 */ /* 0x001fea000383ffff */
[----:B------:R-:W-:Y:S05]  /*3960*/  BRA `(.L_x_18) ;  /* 0xfffffff0006c7947 */ /* 0x000fea000383ffff */
        .weak           $__internal_0_$__cuda_sm10x_tcgen05_guardrail_trap_col_being_dealloced_not_returned_by_alloc
        .type           $__internal_0_$__cuda_sm10x_tcgen05_guardrail_trap_col_being_dealloced_not_returned_by_alloc,@function
        .size           $__internal_0_$__cuda_sm10x_tcgen05_guardrail_trap_col_being_dealloced_not_returned_by_alloc,($__internal_1_$__cuda_sm10x_tcgen05_guardrail_trap_phase_invalid_during_alloc - $__internal_0_$__cuda_sm10x_tcgen05_guardrail_trap_col_being_dealloced_not_returned_by_alloc)
$__internal_0_$__cuda_sm10x_tcgen05_guardrail_trap_col_being_dealloced_not_returned_by_alloc:
[----:B------:R-:W-:Y:S05]  /*3970*/  BPT.TRAP 0x1 ;  /* 0x000000040000795c */ /* 0x000fea0000300000 */
[----:B------:R-:W-:-:S04]  /*3980*/  MOV R3, 0x0 ;  /* 0x0000000000037802 */ /* 0x000fc80000000f00 */
[----:B------:R-:W-:Y:S05]  /*3990*/  RET.REL.NODEC R2 `(attn_fwd) ;  /* 0xffffffc402987950 */ /* 0x000fea0003c3ffff */
        .weak           $__internal_1_$__cuda_sm10x_tcgen05_guardrail_trap_phase_invalid_during_alloc
        .type           $__internal_1_$__cuda_sm10x_tcgen05_guardrail_trap_phase_invalid_during_alloc,@function
        .size           $__internal_1_$__cuda_sm10x_tcgen05_guardrail_trap_phase_invalid_during_alloc,($__internal_2_$__cuda_sm10x_tcgen05_guardrail_trap_unallocated_columns_being_dealloced - $__internal_1_$__cuda_sm10x_tcgen05_guardrail_trap_phase_invalid_during_alloc)
$__internal_1_$__cuda_sm10x_tcgen05_guardrail_trap_phase_invalid_during_alloc:
[----:B------:R-:W-:Y:S05]  /*39a0*/  BPT.TRAP 0x1 ;  /* 0x000000040000795c */ /* 0x000fea0000300000 */
[----:B------:R-:W-:-:S04]  /*39b0*/  HFMA2 R3, -RZ, RZ, 0, 0 ;  /* 0x00000000ff037431 */ /* 0x000fc800000001ff */
[----:B------:R-:W-:Y:S05]  /*39c0*/  RET.REL.NODEC R2 `(attn_fwd) ;  /* 0xffffffc4028c7950 */ /* 0x000fea0003c3ffff */
        .weak           $__internal_2_$__cuda_sm10x_tcgen05_guardrail_trap_unallocated_columns_being_dealloced
        .type           $__internal_2_$__cuda_sm10x_tcgen05_guardrail_trap_unallocated_columns_being_dealloced,@function
        .size           $__internal_2_$__cuda_sm10x_tcgen05_guardrail_trap_unallocated_columns_being_dealloced,(.L_x_28 - $__internal_2_$__cuda_sm10x_tcgen05_guardrail_trap_unallocated_columns_being_dealloced)
$__internal_2_$__cuda_sm10x_tcgen05_guardrail_trap_unallocated_columns_being_dealloced:
[----:B------:R-:W-:Y:S05]  /*39d0*/  BPT.TRAP 0x1 ;  /* 0x000000040000795c */ /* 0x000fea0000300000 */
[----:B------:R-:W-:-:S04]  /*39e0*/  MOV R3, 0x0 ;  /* 0x0000000000037802 */ /* 0x000fc80000000f00 */
[----:B------:R-:W-:Y:S05]  /*39f0*/  RET.REL.NODEC R2 `(attn_fwd) ;  /* 0xffffffc402807950 */ /* 0x000fea0003c3ffff */
.L_x_25:
[----:B------:R-:W-:-:S00]  /*3a00*/  BRA `(.L_x_25) ;  /* 0xfffffffc00fc7947 */ /* 0x000fc0000383ffff */
[----:B------:R-:W-:-:S00]  /*3a10*/  NOP ;  /* 0x0000000000007918 */ /* 0x000fc00000000000 */
        /* <DEDUP_REMOVED lines=14> */
.L_x_28:


//--------------------- .nv.global.init           --------------------------
	.section	.nv.global.init,"aw",@progbits
.nv.global.init:
	.type		_$_str,@object
	.size		_$_str,(.L_3 - _$_str)
_$_str:
        /*0000*/ 	.byte	0x5f, 0x5f, 0x43, 0x55, 0x44, 0x41, 0x5f, 0x46, 0x54, 0x5a, 0x00
.L_3:


//--------------------- .nv.shared.attn_fwd       --------------------------
	.section	.nv.shared.attn_fwd,"aw",@nobits
	.sectionflags	@""
	.align	16
	.zero		1024


//--------------------- .nv.shared.reserved.0     --------------------------
	.section	.nv.shared.reserved.0,"aw",@nobits
	.align	8
	.weak		__nv_reservedSMEM_offset_0_alias
	.size		__nv_reservedSMEM_offset_0_alias, 0, 64
	.other		__nv_reservedSMEM_offset_0_alias,@"STO_CUDA_RESERVED_SHARED STV_DEFAULT"
__nv_reservedSMEM_offset_0_alias:
	.zero		0
.nv.shared.reserved.0:
	.zero		64
	.weak		__nv_reservedSMEM_allocation_phase
	.type		__nv_reservedSMEM_allocation_phase,@object
	.size		__nv_reservedSMEM_allocation_phase,(.L_0 - __nv_reservedSMEM_allocation_phase)
__nv_reservedSMEM_allocation_phase:
	.zero		1
.L_0:
	.zero		7
	.weak		__nv_reservedSMEM_devtool_atexit_pc
	.type		__nv_reservedSMEM_devtool_atexit_pc,@object
	.size		__nv_reservedSMEM_devtool_atexit_pc,(__nv_reservedSMEM_allocation_mask - __nv_reservedSMEM_devtool_atexit_pc)
__nv_reservedSMEM_devtool_atexit_pc:
	.zero		8
	.weak		__nv_reservedSMEM_allocation_mask
	.type		__nv_reservedSMEM_allocation_mask,@object
	.size		__nv_reservedSMEM_allocation_mask,(.L_2 - __nv_reservedSMEM_allocation_mask)
__nv_reservedSMEM_allocation_mask:
	.zero		4
.L_2:


//--------------------- .nv.constant0.attn_fwd    --------------------------
	.section	.nv.constant0.attn_fwd,"a",@progbits
	.sectionflags	@""
	.align	4
.nv.constant0.attn_fwd:
	.zero		1032


//--------------------- SYMBOLS --------------------------

	.type		.nv.reservedSmem.offset0,@object
	.size		.nv.reservedSmem.offset0,0x4
	.type		.nv.reservedSmem.cap,@object
	.size		.nv.reservedSmem.cap,0x4
